	.target	sm_100a

	.elftype	@"ET_EXEC"


//--------------------- .note.nv.tkinfo           --------------------------
	.section	.note.nv.tkinfo,"",@"SHT_NOTE"
	.sectionflags	@"SHF_NOTE_NV_TKINFO"
	.tkinfo
        /*0018*/ 	.word	0x00000081
        /*0030*/ 	.string	""
        /*0030*/ 	.string	"ptxas-blackwell"
        /*0030*/ 	.string	"Cuda compilation tools, release 12.9, V12.9.86"
        /*0030*/ 	.string	"Build cuda_12.9.r12.9/compiler.36037853_0"
        /*0030*/ 	.string	"-v  -suppress-debug-info  -lineinfo  -arch sm_100a "



//--------------------- .note.nv.cuver            --------------------------
	.section	.note.nv.cuver,"",@"SHT_NOTE"
	.sectionflags	@"SHF_NOTE_NV_CUVER"
        /*0018*/ 	.short	0x0001
        /*001a*/ 	.short	0x0064
        /*001c*/ 	.short	0x0001
        /*001e*/ 	.short	0x0000
        /*0020*/ 	.short	0x0001
        /*0022*/ 	.short	0x0000


//--------------------- .nv.info                  --------------------------
	.section	.nv.info,"",@"SHT_CUDA_INFO"
	.align	4


	//----- nvinfo : EIATTR_REGCOUNT
	.align		4
        /*0000*/ 	.byte	0x04, 0x2f
        /*0002*/ 	.short	(.L_4 - .L_3)
	.align		4
.L_3:
        /*0004*/ 	.word	index@(gluon_tcgen05)
        /*0008*/ 	.word	0x00000087


	//----- nvinfo : EIATTR_FRAME_SIZE
	.align		4
.L_4:
        /*000c*/ 	.byte	0x04, 0x11
        /*000e*/ 	.short	(.L_6 - .L_5)
	.align		4
.L_5:
        /*0010*/ 	.word	index@($__internal_2_$__cuda_sm10x_tcgen05_guardrail_trap_unallocated_columns_being_dealloced)
        /*0014*/ 	.word	0x00000000


	//----- nvinfo : EIATTR_FRAME_SIZE
	.align		4
.L_6:
        /*0018*/ 	.byte	0x04, 0x11
        /*001a*/ 	.short	(.L_8 - .L_7)
	.align		4
.L_7:
        /*001c*/ 	.word	index@($__internal_1_$__cuda_sm10x_tcgen05_guardrail_trap_phase_invalid_during_alloc)
        /*0020*/ 	.word	0x00000000


	//----- nvinfo : EIATTR_FRAME_SIZE
	.align		4
.L_8:
        /*0024*/ 	.byte	0x04, 0x11
        /*0026*/ 	.short	(.L_10 - .L_9)
	.align		4
.L_9:
        /*0028*/ 	.word	index@($__internal_0_$__cuda_sm10x_tcgen05_guardrail_trap_col_being_dealloced_not_returned_by_alloc)
        /*002c*/ 	.word	0x00000000


	//----- nvinfo : EIATTR_FRAME_SIZE
	.align		4
.L_10:
        /*0030*/ 	.byte	0x04, 0x11
        /*0032*/ 	.short	(.L_12 - .L_11)
	.align		4
.L_11:
        /*0034*/ 	.word	index@(gluon_tcgen05)
        /*0038*/ 	.word	0x00000000


	//----- nvinfo : EIATTR_MIN_STACK_SIZE
	.align		4
.L_12:
        /*003c*/ 	.byte	0x04, 0x12
        /*003e*/ 	.short	(.L_14 - .L_13)
	.align		4
.L_13:
        /*0040*/ 	.word	index@(gluon_tcgen05)
        /*0044*/ 	.word	0x00000000
.L_14:


//--------------------- .nv.info.gluon_tcgen05    --------------------------
	.section	.nv.info.gluon_tcgen05,"",@"SHT_CUDA_INFO"
	.sectionflags	@""
	.align	4


	//----- nvinfo : EIATTR_CUDA_API_VERSION
	.align		4
        /*0000*/ 	.byte	0x04, 0x37
        /*0002*/ 	.short	(.L_16 - .L_15)
.L_15:
        /*0004*/ 	.word	0x00000081


	//----- nvinfo : EIATTR_KPARAM_INFO
	.align		4
.L_16:
        /*0008*/ 	.byte	0x04, 0x17
        /*000a*/ 	.short	(.L_18 - .L_17)
.L_17:
        /*000c*/ 	.word	0x00000000
        /*0010*/ 	.short	0x000a
        /*0012*/ 	.short	0x0048
        /*0014*/ 	.byte	0x00, 0xf4, 0x21, 0x00


	//----- nvinfo : EIATTR_KPARAM_INFO
	.align		4
.L_18:
        /*0018*/ 	.byte	0x04, 0x17
        /*001a*/ 	.short	(.L_20 - .L_19)
.L_19:
        /*001c*/ 	.word	0x00000000
        /*0020*/ 	.short	0x0009
        /*0022*/ 	.short	0x0040
        /*0024*/ 	.byte	0x00, 0xf4, 0x21, 0x00


	//----- nvinfo : EIATTR_KPARAM_INFO
	.align		4
.L_20:
        /*0028*/ 	.byte	0x04, 0x17
        /*002a*/ 	.short	(.L_22 - .L_21)
.L_21:
        /*002c*/ 	.word	0x00000000
        /*0030*/ 	.short	0x0008
        /*0032*/ 	.short	0x0038
        /*0034*/ 	.byte	0x00, 0xf0, 0x21, 0x00


	//----- nvinfo : EIATTR_KPARAM_INFO
	.align		4
.L_22:
        /*0038*/ 	.byte	0x04, 0x17
        /*003a*/ 	.short	(.L_24 - .L_23)
.L_23:
        /*003c*/ 	.word	0x00000000
        /*0040*/ 	.short	0x0007
        /*0042*/ 	.short	0x0030
        /*0044*/ 	.byte	0x00, 0xf0, 0x21, 0x00


	//----- nvinfo : EIATTR_KPARAM_INFO
	.align		4
.L_24:
        /*0048*/ 	.byte	0x04, 0x17
        /*004a*/ 	.short	(.L_26 - .L_25)
.L_25:
        /*004c*/ 	.word	0x00000000
        /*0050*/ 	.short	0x0006
        /*0052*/ 	.short	0x0028
        /*0054*/ 	.byte	0x00, 0xf0, 0x21, 0x00


	//----- nvinfo : EIATTR_KPARAM_INFO
	.align		4
.L_26:
        /*0058*/ 	.byte	0x04, 0x17
        /*005a*/ 	.short	(.L_28 - .L_27)
.L_27:
        /*005c*/ 	.word	0x00000000
        /*0060*/ 	.short	0x0005
        /*0062*/ 	.short	0x0020
        /*0064*/ 	.byte	0x00, 0xf0, 0x11, 0x00


	//----- nvinfo : EIATTR_KPARAM_INFO
	.align		4
.L_28:
        /*0068*/ 	.byte	0x04, 0x17
        /*006a*/ 	.short	(.L_30 - .L_29)
.L_29:
        /*006c*/ 	.word	0x00000000
        /*0070*/ 	.short	0x0004
        /*0072*/ 	.short	0x001c
        /*0074*/ 	.byte	0x00, 0xf0, 0x11, 0x00


	//----- nvinfo : EIATTR_KPARAM_INFO
	.align		4
.L_30:
        /*0078*/ 	.byte	0x04, 0x17
        /*007a*/ 	.short	(.L_32 - .L_31)
.L_31:
        /*007c*/ 	.word	0x00000000
        /*0080*/ 	.short	0x0003
        /*0082*/ 	.short	0x0018
        /*0084*/ 	.byte	0x00, 0xf0, 0x11, 0x00


	//----- nvinfo : EIATTR_KPARAM_INFO
	.align		4
.L_32:
        /*0088*/ 	.byte	0x04, 0x17
        /*008a*/ 	.short	(.L_34 - .L_33)
.L_33:
        /*008c*/ 	.word	0x00000000
        /*0090*/ 	.short	0x0002
        /*0092*/ 	.short	0x0010
        /*0094*/ 	.byte	0x00, 0xf4, 0x21, 0x00


	//----- nvinfo : EIATTR_KPARAM_INFO
	.align		4
.L_34:
        /*0098*/ 	.byte	0x04, 0x17
        /*009a*/ 	.short	(.L_36 - .L_35)
.L_35:
        /*009c*/ 	.word	0x00000000
        /*00a0*/ 	.short	0x0001
        /*00a2*/ 	.short	0x0008
        /*00a4*/ 	.byte	0x00, 0xf4, 0x21, 0x00


	//----- nvinfo : EIATTR_KPARAM_INFO
	.align		4
.L_36:
        /*00a8*/ 	.byte	0x04, 0x17
        /*00aa*/ 	.short	(.L_38 - .L_37)
.L_37:
        /*00ac*/ 	.word	0x00000000
        /*00b0*/ 	.short	0x0000
        /*00b2*/ 	.short	0x0000
        /*00b4*/ 	.byte	0x00, 0xf4, 0x21, 0x00


	//----- nvinfo : EIATTR_AT_ENTRY_FRAGMENTS
	.align		4
.L_38:
        /*00b8*/ 	.byte	0x04, 0x4f
        /*00ba*/ 	.short	(.L_40 - .L_39)


	//   ....[0]....
.L_39:
        /*00bc*/ 	.word	0x00000004


	//----- nvinfo : EIATTR_RESERVED_SMEM_USED
	.align		4
.L_40:
        /*00c0*/ 	.byte	0x01, 0x41
	.zero		2


	//----- nvinfo : EIATTR_SPARSE_MMA_MASK
	.align		4
        /*00c4*/ 	.byte	0x03, 0x50
        /*00c6*/ 	.short	0x0000


	//----- nvinfo : EIATTR_TCGEN05_1CTA_USED
	.align		4
        /*00c8*/ 	.byte	0x01, 0x51
	.zero		2


	//----- nvinfo : EIATTR_MAXREG_COUNT
	.align		4
        /*00cc*/ 	.byte	0x03, 0x1b
        /*00ce*/ 	.short	0x00ff


	//----- nvinfo : EIATTR_NUM_BARRIERS
	.align		4
        /*00d0*/ 	.byte	0x02, 0x4c
        /*00d2*/ 	.byte	0x01
	.zero		1


	//----- nvinfo : EIATTR_INT_WARP_WIDE_INSTR_OFFSETS
	.align		4
        /*00d4*/ 	.byte	0x04, 0x31
        /*00d6*/ 	.short	(.L_42 - .L_41)


	//   ....[0]....
.L_41:
        /*00d8*/ 	.word	0x00001620


	//   ....[1]....
        /*00dc*/ 	.word	0x00001640


	//   ....[2]....
        /*00e0*/ 	.word	0x000016c0


	//   ....[3]....
        /*00e4*/ 	.word	0x00001a90


	//   ....[4]....
        /*00e8*/ 	.word	0x00001aa0


	//   ....[5]....
        /*00ec*/ 	.word	0x00001ab0


	//   ....[6]....
        /*00f0*/ 	.word	0x00001ac0


	//   ....[7]....
        /*00f4*/ 	.word	0x00001d60


	//   ....[8]....
        /*00f8*/ 	.word	0x00001d70


	//   ....[9]....
        /*00fc*/ 	.word	0x00001ee0


	//   ....[10]....
        /*0100*/ 	.word	0x00001f30


	//   ....[11]....
        /*0104*/ 	.word	0x00001f40


	//   ....[12]....
        /*0108*/ 	.word	0x00001f70


	//   ....[13]....
        /*010c*/ 	.word	0x00002180


	//   ....[14]....
        /*0110*/ 	.word	0x00002190


	//   ....[15]....
        /*0114*/ 	.word	0x000024e0


	//   ....[16]....
        /*0118*/ 	.word	0x000024f0


	//   ....[17]....
        /*011c*/ 	.word	0x00002be0


	//   ....[18]....
        /*0120*/ 	.word	0x00002c30


	//----- nvinfo : EIATTR_COOP_GROUP_MASK_REGIDS
	.align		4
.L_42:
        /*0124*/ 	.byte	0x04, 0x29
        /*0126*/ 	.short	(.L_44 - .L_43)


	//   ....[0]....
.L_43:
        /*0128*/ 	.word	0xffffffff


	//   ....[1]....
        /*012c*/ 	.word	0xffffffff


	//   ....[2]....
        /*0130*/ 	.word	0xffffffff


	//   ....[3]....
        /*0134*/ 	.word	0xffffffff


	//   ....[4]....
        /*0138*/ 	.word	0xffffffff


	//   ....[5]....
        /*013c*/ 	.word	0xffffffff


	//   ....[6]....
        /*0140*/ 	.word	0xffffffff


	//   ....[7]....
        /*0144*/ 	.word	0xffffffff


	//   ....[8]....
        /*0148*/ 	.word	0xffffffff


	//   ....[9]....
        /*014c*/ 	.word	0xffffffff


	//----- nvinfo : EIATTR_COOP_GROUP_INSTR_OFFSETS
	.align		4
.L_44:
        /*0150*/ 	.byte	0x04, 0x28
        /*0152*/ 	.short	(.L_46 - .L_45)


	//   ....[0]....
.L_45:
        /*0154*/ 	.word	0x00000050


	//   ....[1]....
        /*0158*/ 	.word	0x00000310


	//   ....[2]....
        /*015c*/ 	.word	0x000004f0


	//   ....[3]....
        /*0160*/ 	.word	0x000009a0


	//   ....[4]....
        /*0164*/ 	.word	0x00000ae0


	//   ....[5]....
        /*0168*/ 	.word	0x00000f50


	//   ....[6]....
        /*016c*/ 	.word	0x00001090


	//   ....[7]....
        /*0170*/ 	.word	0x000014e0


	//   ....[8]....
        /*0174*/ 	.word	0x00002a70


	//   ....[9]....
        /*0178*/ 	.word	0x00002ce0


	//----- nvinfo : EIATTR_VRC_CTA_INIT_COUNT
	.align		4
.L_46:
        /*017c*/ 	.byte	0x02, 0x4a
        /*017e*/ 	.byte	0x80
	.zero		1


	//----- nvinfo : EIATTR_MBARRIER_INSTR_OFFSETS
	.align		4
        /*0180*/ 	.byte	0x04, 0x39
        /*0182*/ 	.short	(.L_48 - .L_47)


	//   ....[0]....
.L_47:
        /*0184*/ 	.word	0x000016e0
        /*0188*/ 	.word	0x000000ff
        /*018c*/ 	.word	0x00010000
        /*0190*/ 	.short	0x0100
        /*0192*/ 	.byte	0x08
	.zero		1


	//   ....[1]....
        /*0194*/ 	.word	0x000016f0
        /*0198*/ 	.word	0x000000ff
        /*019c*/ 	.word	0x00010020
        /*01a0*/ 	.short	0x0100
        /*01a2*/ 	.byte	0x08
	.zero		1


	//   ....[2]....
        /*01a4*/ 	.word	0x000017a0
        /*01a8*/ 	.word	0x000000ff
        /*01ac*/ 	.word	0x00010008
        /*01b0*/ 	.short	0x0100
        /*01b2*/ 	.byte	0x08
	.zero		1


	//   ....[3]....
        /*01b4*/ 	.word	0x000017b0
        /*01b8*/ 	.word	0x000000ff
        /*01bc*/ 	.word	0x00010028
        /*01c0*/ 	.short	0x0100
        /*01c2*/ 	.byte	0x08
	.zero		1


	//   ....[4]....
        /*01c4*/ 	.word	0x00001890
        /*01c8*/ 	.word	0x000000ff
        /*01cc*/ 	.word	0x00010010
        /*01d0*/ 	.short	0x0100
        /*01d2*/ 	.byte	0x08
	.zero		1


	//   ....[5]....
        /*01d4*/ 	.word	0x000018a0
        /*01d8*/ 	.word	0x000000ff
        /*01dc*/ 	.word	0x00010030
        /*01e0*/ 	.short	0x0100
        /*01e2*/ 	.byte	0x08
	.zero		1


	//   ....[6]....
        /*01e4*/ 	.word	0x000019b0
        /*01e8*/ 	.word	0x000000ff
        /*01ec*/ 	.word	0x00010018
        /*01f0*/ 	.short	0x0100
        /*01f2*/ 	.byte	0x08
	.zero		1


	//   ....[7]....
        /*01f4*/ 	.word	0x000019c0
        /*01f8*/ 	.word	0x000000ff
        /*01fc*/ 	.word	0x00010038
        /*0200*/ 	.short	0x0100
        /*0202*/ 	.byte	0x08
	.zero		1


	//   ....[8]....
        /*0204*/ 	.word	0x00001ba0
        /*0208*/ 	.word	0x000000ff
        /*020c*/ 	.word	0x00010000
        /*0210*/ 	.short	0x010a
        /*0212*/ 	.byte	0x08
	.zero		1


	//   ....[9]....
        /*0214*/ 	.word	0x00001dc0
        /*0218*/ 	.word	0x000000ff
        /*021c*/ 	.word	0x00010020
        /*0220*/ 	.short	0x010a
        /*0222*/ 	.byte	0x08
	.zero		1


	//   ....[10]....
        /*0224*/ 	.word	0x00001fe0
        /*0228*/ 	.word	0x000000ff
        /*022c*/ 	.word	0x00010000
        /*0230*/ 	.short	0x010a
        /*0232*/ 	.byte	0x1c
	.zero		1


	//   ....[11]....
        /*0234*/ 	.word	0x000021d0
        /*0238*/ 	.word	0x000000ff
        /*023c*/ 	.word	0x00010020
        /*0240*/ 	.short	0x010a
        /*0242*/ 	.byte	0x1c
	.zero		1


	//   ....[12]....
        /*0244*/ 	.word	0x000022a0
        /*0248*/ 	.word	0x000000ff
        /*024c*/ 	.word	0x00010000
        /*0250*/ 	.short	0x0108
        /*0252*/ 	.byte	0x08
	.zero		1


	//   ....[13]....
        /*0254*/ 	.word	0x000022b0
        /*0258*/ 	.word	0x000000ff
        /*025c*/ 	.word	0x00010020
        /*0260*/ 	.short	0x0108
        /*0262*/ 	.byte	0x08
	.zero		1


	//   ....[14]....
        /*0264*/ 	.word	0x00002300
        /*0268*/ 	.word	0x000000ff
        /*026c*/ 	.word	0x00010008
        /*0270*/ 	.short	0x0108
        /*0272*/ 	.byte	0x08
	.zero		1


	//   ....[15]....
        /*0274*/ 	.word	0x00002310
        /*0278*/ 	.word	0x000000ff
        /*027c*/ 	.word	0x00010028
        /*0280*/ 	.short	0x0108
        /*0282*/ 	.byte	0x08
	.zero		1


	//   ....[16]....
        /*0284*/ 	.word	0x00002360
        /*0288*/ 	.word	0x000000ff
        /*028c*/ 	.word	0x00010010
        /*0290*/ 	.short	0x0108
        /*0292*/ 	.byte	0x08
	.zero		1


	//   ....[17]....
        /*0294*/ 	.word	0x00002370
        /*0298*/ 	.word	0x000000ff
        /*029c*/ 	.word	0x00010030
        /*02a0*/ 	.short	0x0108
        /*02a2*/ 	.byte	0x08
	.zero		1


	//   ....[18]....
        /*02a4*/ 	.word	0x000023c0
        /*02a8*/ 	.word	0x000000ff
        /*02ac*/ 	.word	0x00010018
        /*02b0*/ 	.short	0x0108
        /*02b2*/ 	.byte	0x08
	.zero		1


	//   ....[19]....
        /*02b4*/ 	.word	0x000023d0
        /*02b8*/ 	.word	0x000000ff
        /*02bc*/ 	.word	0x00010038
        /*02c0*/ 	.short	0x0108
        /*02c2*/ 	.byte	0x08
	.zero		1


	//   ....[20]....
        /*02c4*/ 	.word	0x00002d00
        /*02c8*/ 	.word	0x000000ff
        /*02cc*/ 	.word	0x00010000
        /*02d0*/ 	.short	0x010a
        /*02d2*/ 	.byte	0x08
	.zero		1


	//   ....[21]....
        /*02d4*/ 	.word	0x00002d30
        /*02d8*/ 	.word	0x000000ff
        /*02dc*/ 	.word	0x00010020
        /*02e0*/ 	.short	0x010a
        /*02e2*/ 	.byte	0x08
	.zero		1


	//   ....[22]....
        /*02e4*/ 	.word	0x00002d60
        /*02e8*/ 	.word	0x000000ff
        /*02ec*/ 	.word	0x00010000
        /*02f0*/ 	.short	0x010a
        /*02f2*/ 	.byte	0x1c
	.zero		1


	//   ....[23]....
        /*02f4*/ 	.word	0x00002d90
        /*02f8*/ 	.word	0x000000ff
        /*02fc*/ 	.word	0x00010020
        /*0300*/ 	.short	0x010a
        /*0302*/ 	.byte	0x1c
	.zero		1


	//----- nvinfo : EIATTR_NUM_MBARRIERS
	.align		4
.L_48:
        /*0304*/ 	.byte	0x03, 0x38
        /*0306*/ 	.short	0x0008


	//----- nvinfo : EIATTR_EXIT_INSTR_OFFSETS
	.align		4
        /*0308*/ 	.byte	0x04, 0x1c
        /*030a*/ 	.short	(.L_50 - .L_49)


	//   ....[0]....
.L_49:
        /*030c*/ 	.word	0x00002cf0


	//----- nvinfo : EIATTR_REQNTID
	.align		4
.L_50:
        /*0310*/ 	.byte	0x04, 0x10
        /*0312*/ 	.short	(.L_52 - .L_51)
.L_51:
        /*0314*/ 	.word	0x00000080
        /*0318*/ 	.word	0x00000001
        /*031c*/ 	.word	0x00000001


	//----- nvinfo : EIATTR_CRS_STACK_SIZE
	.align		4
.L_52:
        /*0320*/ 	.byte	0x04, 0x1e
        /*0322*/ 	.short	(.L_54 - .L_53)
.L_53:
        /*0324*/ 	.word	0x00000000


	//----- nvinfo : EIATTR_CBANK_PARAM_SIZE
	.align		4
.L_54:
        /*0328*/ 	.byte	0x03, 0x19
        /*032a*/ 	.short	0x0050


	//----- nvinfo : EIATTR_PARAM_CBANK
	.align		4
        /*032c*/ 	.byte	0x04, 0x0a
        /*032e*/ 	.short	(.L_56 - .L_55)
	.align		4
.L_55:
        /*0330*/ 	.word	index@(.nv.constant0.gluon_tcgen05)
        /*0334*/ 	.short	0x0380
        /*0336*/ 	.short	0x0050


	//----- nvinfo : EIATTR_SW_WAR
	.align		4
.L_56:
        /*0338*/ 	.byte	0x04, 0x36
        /*033a*/ 	.short	(.L_58 - .L_57)
.L_57:
        /*033c*/ 	.word	0x00000008
.L_58:


//--------------------- .nv.compat                --------------------------
	.section	.nv.compat,"",@"SHT_CUDA_COMPAT_INFO"
	.align	4
        /*0000*/ 	.byte	0x02, 0x02, 0x02, 0x00, 0x02, 0x05, 0x05, 0x00, 0x02, 0x03, 0x03, 0x00, 0x02, 0x06, 0x01, 0x00


//--------------------- .nv.callgraph             --------------------------
	.section	.nv.callgraph,"",@"SHT_CUDA_CALLGRAPH"
	.align	4
	.sectionentsize	8
	.align		4
        /*0000*/ 	.word	0x00000000
	.align		4
        /*0004*/ 	.word	0xffffffff
	.align		4
        /*0008*/ 	.word	0x00000000
	.align		4
        /*000c*/ 	.word	0xfffffffe
	.align		4
        /*0010*/ 	.word	0x00000000
	.align		4
        /*0014*/ 	.word	0xfffffffd
	.align		4
        /*0018*/ 	.word	0x00000000
	.align		4
        /*001c*/ 	.word	0xfffffffc


//--------------------- .text.gluon_tcgen05       --------------------------
	.section	.text.gluon_tcgen05,"ax",@progbits
	.align	128
        .global         gluon_tcgen05
        .type           gluon_tcgen05,@function
        .size           gluon_tcgen05,(.L_x_85 - gluon_tcgen05)
        .other          gluon_tcgen05,@"STO_CUDA_ENTRY STV_DEFAULT"
gluon_tcgen05:
.text.gluon_tcgen05:
[----:B------:R-:W1:Y:S01]  /*0000*/  LDC R1, c[0x0][0x37c] ;  /* 0x0000df00ff017b82 */ /* 0x000e620000000800 */
[----:B------:R-:W2:Y:S02]  /*0010*/  S2R R0, SR_TID.X ;  /* 0x0000000000007919 */ /* 0x000ea40000002100 */
[----:B--2---:R-:W-:-:S13]  /*0020*/  ISETP.GE.U32.AND P2, PT, R0, 0x20, PT ;  /* 0x000000200000780c */ /* 0x004fda0003f46070 */
[----:B------:R-:W-:Y:S05]  /*0030*/  @P2 BRA `(.L_x_0) ;  /* 0x0000000000b82947 */ /* 0x000fea0003800000 */
[----:B------:R-:W2:Y:S01]  /*0040*/  S2UR UR6, SR_CgaCtaId ;  /* 0x00000000000679c3 */ /* 0x000ea20000008800 */
[----:B------:R-:W-:Y:S01]  /*0050*/  NOP ;  /* 0x0000000000007918 */ /* 0x000fe20000000000 */
[----:B------:R-:W-:Y:S02]  /*0060*/  UMOV UR4, 0x40 ;  /* 0x0000004000047882 */ /* 0x000fe40000000000 */
[----:B--2---:R-:W-:-:S09]  /*0070*/  ULEA UR4, UR6, UR4, 0x18 ;  /* 0x0000000406047291 */ /* 0x004fd2000f8ec0ff */
[----:B------:R-:W2:Y:S01]  /*0080*/  LDS.U8 R2, [UR4] ;  /* 0x00000004ff027984 */ /* 0x000ea20008000000 */
[----:B------:R-:W-:Y:S02]  /*0090*/  UMOV UR4, 0x400 ;  /* 0x0000040000047882 */ /* 0x000fe40000000000 */
[----:B------:R-:W-:Y:S01]  /*00a0*/  ULEA UR4, UR6, UR4, 0x18 ;  /* 0x0000000406047291 */ /* 0x000fe2000f8ec0ff */
[----:B--2---:R-:W-:-:S13]  /*00b0*/  ISETP.NE.AND P0, PT, R2, RZ, PT ;  /* 0x000000ff0200720c */ /* 0x004fda0003f05270 */
[----:B------:R-:W-:Y:S05]  /*00c0*/  @P0 BRA `(.L_x_1) ;  /* 0x00000000007c0947 */ /* 0x000fea0003800000 */
[----:B------:R-:W-:-:S13]  /*00d0*/  ELECT P0, URZ, PT ;  /* 0x0000000000ff782f */ /* 0x000fda0003800000 */
[----:B------:R-:W-:Y:S05]  /*00e0*/  @!P0 BRA `(.L_x_2) ;  /* 0x0000000000848947 */ /* 0x000fea0003800000 */
[----:B------:R-:W-:Y:S01]  /*00f0*/  UMOV UR5, 0x4 ;  /* 0x0000000400057882 */ /* 0x000fe20000000000 */
[----:B------:R-:W-:Y:S02]  /*0100*/  IMAD.MOV.U32 R5, RZ, RZ, 0x1 ;  /* 0x00000001ff057424 */ /* 0x000fe400078e00ff */
[----:B------:R-:W-:Y:S02]  /*0110*/  IMAD.MOV.U32 R3, RZ, RZ, 0xf ;  /* 0x0000000fff037424 */ /* 0x000fe400078e00ff */
[----:B------:R-:W-:Y:S04]  /*0120*/  DEPBAR.LE SB2, 0x36 ;  /* 0x0000ad800000791a */ /* 0x000fe80000000000 */
[----:B------:R-:W2:Y:S02]  /*0130*/  UTCATOMSWS.FIND_AND_SET.ALIGN UP0, UR5, UR5 ;  /* 0x00000005000575e3 */ /* 0x000ea40008000800 */
[----:B--2---:R-:W-:-:S04]  /*0140*/  PLOP3.LUT P0, PT, PT, PT, UP0, 0x80, 0x8 ;  /* 0x000000000008781c */ /* 0x004fc80003f0f008 */
[----:B------:R-:W-:-:S04]  /*0150*/  SEL R2, RZ, 0xffffffff, !P0 ;  /* 0xffffffffff027807 */ /* 0x000fc80004000000 */
[----:B------:R-:W-:Y:S01]  /*0160*/  ISETP.NE.AND P0, PT, R2, RZ, PT ;  /* 0x000000ff0200720c */ /* 0x000fe20003f05270 */
[----:B------:R-:W-:-:S12]  /*0170*/  IMAD.U32 R2, RZ, RZ, UR5 ;  /* 0x00000005ff027e24 */ /* 0x000fd8000f8e00ff */
[----:B------:R-:W-:Y:S05]  /*0180*/  @P0 BRA `(.L_x_3) ;  /* 0x0000000000240947 */ /* 0x000fea0003800000 */
.L_x_4:
[----:B------:R-:W-:Y:S05]  /*0190*/  NANOSLEEP 0x64 ;  /* 0x000000640000795d */ /* 0x000fea0003800000 */
[----:B------:R-:W-:-:S05]  /*01a0*/  UMOV UR5, 0x4 ;  /* 0x0000000400057882 */ /* 0x000fca0000000000 */
[----:B------:R-:W-:Y:S04]  /*01b0*/  DEPBAR.LE SB2, 0x36 ;  /* 0x0000ad800000791a */ /* 0x000fe80000000000 */
[----:B------:R-:W2:Y:S02]  /*01c0*/  UTCATOMSWS.FIND_AND_SET.ALIGN UP0, UR5, UR5 ;  /* 0x00000005000575e3 */ /* 0x000ea40008000800 */
[----:B--2---:R-:W-:-:S04]  /*01d0*/  PLOP3.LUT P0, PT, PT, PT, UP0, 0x80, 0x8 ;  /* 0x000000000008781c */ /* 0x004fc80003f0f008 */
[----:B------:R-:W-:-:S04]  /*01e0*/  SEL R2, RZ, 0xffffffff, !P0 ;  /* 0xffffffffff027807 */ /* 0x000fc80004000000 */
[----:B------:R-:W-:Y:S01]  /*01f0*/  ISETP.NE.AND P0, PT, R2, RZ, PT ;  /* 0x000000ff0200720c */ /* 0x000fe20003f05270 */
[----:B------:R-:W-:-:S12]  /*0200*/  IMAD.U32 R2, RZ, RZ, UR5 ;  /* 0x00000005ff027e24 */ /* 0x000fd8000f8e00ff */
[----:B------:R-:W-:Y:S05]  /*0210*/  @!P0 BRA `(.L_x_4) ;  /* 0xfffffffc00dc8947 */ /* 0x000fea000383ffff */
.L_x_3:
[C---:B------:R-:W-:Y:S01]  /*0220*/  VIADD R4, R2.reuse, 0x10 ;  /* 0x0000001002047836 */ /* 0x040fe20000000000 */
[----:B------:R-:W-:Y:S01]  /*0230*/  UMOV UR5, 0x50 ;  /* 0x0000005000057882 */ /* 0x000fe20000000000 */
[----:B------:R-:W-:Y:S01]  /*0240*/  SHF.L.U32 R3, R3, R2, RZ ;  /* 0x0000000203037219 */ /* 0x000fe200000006ff */
[----:B------:R-:W-:Y:S01]  /*0250*/  ULEA UR5, UR6, UR5, 0x18 ;  /* 0x0000000506057291 */ /* 0x000fe2000f8ec0ff */
[----:B------:R-:W-:Y:S01]  /*0260*/  IMAD.SHL.U32 R2, R2, 0x20, RZ ;  /* 0x0000002002027824 */ /* 0x000fe200078e00ff */
[----:B------:R-:W-:-:S04]  /*0270*/  SHF.L.U32 R4, R5, R4, RZ ;  /* 0x0000000405047219 */ /* 0x000fc800000006ff */
[----:B------:R-:W-:-:S05]  /*0280*/  LOP3.LUT R3, R4, R3, RZ, 0xfc, !PT ;  /* 0x0000000304037212 */ /* 0x000fca00078efcff */
[----:B------:R2:W-:Y:S04]  /*0290*/  ATOMS.OR RZ, [UR5], R3 ;  /* 0x00000003ffff798c */ /* 0x0005e8000b000005 */
[----:B------:R2:W-:Y:S01]  /*02a0*/  STS [UR4], R2 ;  /* 0x00000002ff007988 */ /* 0x0005e20008000804 */
[----:B------:R-:W-:Y:S05]  /*02b0*/  BRA `(.L_x_2) ;  /* 0x0000000000107947 */ /* 0x000fea0003800000 */
.L_x_1:
[----:B------:R-:W-:Y:S01]  /*02c0*/  IMAD.MOV.U32 R3, RZ, RZ, -0x1 ;  /* 0xffffffffff037424 */ /* 0x000fe200078e00ff */
[----:B------:R-:W-:-:S04]  /*02d0*/  MOV R2, 0x300 ;  /* 0x0000030000027802 */ /* 0x000fc80000000f00 */
[----:B------:R2:W-:Y:S03]  /*02e0*/  STS [UR4], R3 ;  /* 0x00000003ff007988 */ /* 0x0005e60008000804 */
[----:B-12---:R-:W-:Y:S05]  /*02f0*/  CALL.REL.NOINC `($__internal_1_$__cuda_sm10x_tcgen05_guardrail_trap_phase_invalid_during_alloc) ;  /* 0x0000002800bc7944 */ /* 0x006fea0003c00000 */
.L_x_2:
[----:B------:R-:W-:Y:S05]  /*0300*/  WARPSYNC.ALL ;  /* 0x0000000000007948 */ /* 0x000fea0003800000 */
[----:B------:R-:W-:Y:S01]  /*0310*/  NOP ;  /* 0x0000000000007918 */ /* 0x000fe20000000000 */
.L_x_0:
[----:B------:R-:W3:Y:S08]  /*0320*/  S2UR UR4, SR_CgaCtaId ;  /* 0x00000000000479c3 */ /* 0x000ef00000008800 */
[----:B------:R-:W-:Y:S01]  /*0330*/  BAR.SYNC.DEFER_BLOCKING 0x0 ;  /* 0x0000000000007b1d */ /* 0x000fe20000010000 */
[----:B------:R-:W-:-:S05]  /*0340*/  LOP3.LUT R132, R0, 0x7f, RZ, 0xc0, !PT ;  /* 0x0000007f00847812 */ /* 0x000fca00078ec0ff */
[----:B------:R-:W-:Y:S02]  /*0350*/  UMOV UR8, 0x400 ;  /* 0x0000040000087882 */ /* 0x000fe40000000000 */
[----:B------:R-:W4:Y:S08]  /*0360*/  LDC R10, c[0x0][0x3a0] ;  /* 0x0000e800ff0a7b82 */ /* 0x000f300000000800 */
[----:B------:R-:W5:Y:S01]  /*0370*/  S2UR UR9, SR_CTAID.Y ;  /* 0x00000000000979c3 */ /* 0x000f620000002600 */
[----:B---3--:R-:W-:-:S09]  /*0380*/  ULEA UR8, UR4, UR8, 0x18 ;  /* 0x0000000804087291 */ /* 0x008fd2000f8ec0ff */
[----:B--2---:R-:W2:Y:S01]  /*0390*/  LDS R3, [UR8] ;  /* 0x00000008ff037984 */ /* 0x004ea20008000800 */
[----:B------:R-:W-:Y:S06]  /*03a0*/  BAR.SYNC.DEFER_BLOCKING 0x0 ;  /* 0x0000000000007b1d */ /* 0x000fec0000010000 */
[----:B------:R-:W-:Y:S05]  /*03b0*/  @P2 BRA `(.L_x_5) ;  /* 0x0000000000182947 */ /* 0x000fea0003800000 */
[----:B------:R-:W-:Y:S01]  /*03c0*/  ELECT P0, URZ, PT ;  /* 0x0000000000ff782f */ /* 0x000fe20003800000 */
[----:B------:R-:W-:Y:S01]  /*03d0*/  IMAD.MOV.U32 R2, RZ, RZ, 0x1 ;  /* 0x00000001ff027424 */ /* 0x000fe200078e00ff */
[----:B------:R-:W-:Y:S01]  /*03e0*/  UMOV UR5, 0x40 ;  /* 0x0000004000057882 */ /* 0x000fe20000000000 */
[----:B------:R-:W-:Y:S01]  /*03f0*/  UVIRTCOUNT.DEALLOC.SMPOOL 0x80 ;  /* 0x000000800000784c */ /* 0x000fe20000000000 */
[----:B------:R-:W-:-:S09]  /*0400*/  ULEA UR5, UR4, UR5, 0x18 ;  /* 0x0000000504057291 */ /* 0x000fd2000f8ec0ff */
[----:B------:R3:W-:Y:S03]  /*0410*/  @P0 STS.U8 [UR5], R2 ;  /* 0x00000002ff000988 */ /* 0x0007e60008000005 */
.L_x_5:
[----:B------:R-:W3:Y:S01]  /*0420*/  S2UR UR4, SR_CTAID.Z ;  /* 0x00000000000479c3 */ /* 0x000ee20000002700 */
[----:B------:R-:W5:Y:S01]  /*0430*/  LDCU UR5, c[0x0][0x370] ;  /* 0x00006e00ff0577ac */ /* 0x000f620008000800 */
[----:B------:R-:W-:Y:S01]  /*0440*/  ISETP.GE.U32.AND P0, PT, R132, 0x20, PT ;  /* 0x000000208400780c */ /* 0x000fe20003f06070 */
[----:B----4-:R-:W-:Y:S01]  /*0450*/  VIADD R5, R10, 0xffffffff ;  /* 0xffffffff0a057836 */ /* 0x010fe20000000000 */
[C---:B------:R-:W-:Y:S01]  /*0460*/  ISETP.NE.U32.AND P3, PT, R132.reuse, RZ, PT ;  /* 0x000000ff8400720c */ /* 0x040fe20003f65070 */
[----:B------:R-:W3:Y:S01]  /*0470*/  LDCU UR6, c[0x0][0x374] ;  /* 0x00006e80ff0677ac */ /* 0x000ee20008000800 */
[----:B------:R-:W-:Y:S01]  /*0480*/  LEA R4, R132, UR8, 0x2 ;  /* 0x0000000884047c11 */ /* 0x000fe2000f8e10ff */
[----:B------:R-:W-:Y:S01]  /*0490*/  BSSY.RECONVERGENT B0, `(.L_x_6) ;  /* 0x0000015000007945 */ /* 0x000fe20003800200 */
[----:B------:R-:W5:Y:S01]  /*04a0*/  S2UR UR7, SR_CTAID.X ;  /* 0x00000000000779c3 */ /* 0x000f620000002500 */
[----:B------:R-:W4:Y:S01]  /*04b0*/  LDCU.64 UR20, c[0x0][0x3c0] ;  /* 0x00007800ff1477ac */ /* 0x000f220008000a00 */
[----:B--2---:R-:W-:-:S05]  /*04c0*/  R2UR UR23, R3 ;  /* 0x00000000031772ca */ /* 0x004fca00000e0000 */
[----:B------:R2:W-:Y:S01]  /*04d0*/  @!P0 STS [R4], RZ ;  /* 0x000000ff04008388 */ /* 0x0005e20000000800 */
[----:B------:R-:W1:Y:S01]  /*04e0*/  LDC R6, c[0x0][0x398] ;  /* 0x0000e600ff067b82 */ /* 0x000e620000000800 */
[----:B------:R-:W-:Y:S02]  /*04f0*/  NOP ;  /* 0x0000000000007918 */ /* 0x000fe40000000000 */
[----:B------:R2:W-:Y:S01]  /*0500*/  @!P3 STS [UR8+0x20], R5 ;  /* 0x00002005ff00b988 */ /* 0x0005e20008000808 */
[----:B---3-5:R-:W-:-:S04]  /*0510*/  UIMAD UR4, UR4, UR6, UR9 ;  /* 0x00000006040472a4 */ /* 0x028fc8000f8e0209 */
[----:B------:R-:W-:-:S04]  /*0520*/  UIMAD UR4, UR4, UR5, UR7 ;  /* 0x00000005040472a4 */ /* 0x000fc8000f8e0207 */
[----:B------:R-:W-:-:S04]  /*0530*/  UIMAD UR4, UR4, 0x180, URZ ;  /* 0x00000180040478a4 */ /* 0x000fc8000f8e02ff */
[----:B----4-:R-:W-:Y:S01]  /*0540*/  UIADD3 UR24, UP0, UPT, UR4, UR20, URZ ;  /* 0x0000001404187290 */ /* 0x010fe2000ff1e0ff */
[----:B-1----:R-:W-:-:S03]  /*0550*/  VIADD R6, R6, 0xffffffff ;  /* 0xffffffff06067836 */ /* 0x002fc60000000000 */
[----:B------:R-:W-:Y:S01]  /*0560*/  ULEA.HI.X.SX32 UR25, UR4, UR21, 0x1, UP0 ;  /* 0x0000001504197291 */ /* 0x000fe200080f0eff */
[----:B--2---:R-:W-:Y:S11]  /*0570*/  @P3 BRA `(.L_x_7) ;  /* 0x0000000000183947 */ /* 0x004ff60003800000 */
[----:B------:R-:W1:Y:S01]  /*0580*/  LDS R2, [UR8+0x8] ;  /* 0x00000808ff027984 */ /* 0x000e620008000800 */
[----:B------:R-:W2:Y:S01]  /*0590*/  LDC.64 R8, c[0x0][0x380] ;  /* 0x0000e000ff087b82 */ /* 0x000ea20000000a00 */
[----:B------:R-:W-:Y:S02]  /*05a0*/  IMAD.MOV.U32 R3, RZ, RZ, 0x70 ;  /* 0x00000070ff037424 */ /* 0x000fe400078e00ff */
[----:B--2---:R2:W-:Y:S03]  /*05b0*/  STS.64 [UR8], R8 ;  /* 0x00000008ff007988 */ /* 0x0045e60008000a08 */
[----:B-1----:R-:W-:-:S05]  /*05c0*/  LOP3.LUT R2, R2, 0x10, R3, 0xd8, !PT ;  /* 0x0000001002027812 */ /* 0x002fca00078ed803 */
[----:B------:R2:W-:Y:S02]  /*05d0*/  STS [UR8+0x8], R2 ;  /* 0x00000802ff007988 */ /* 0x0005e40008000808 */
.L_x_7:
[----:B------:R-:W-:Y:S05]  /*05e0*/  BSYNC.RECONVERGENT B0 ;  /* 0x0000000000007941 */ /* 0x000fea0003800200 */
.L_x_6:
[----:B------:R-:W-:Y:S04]  /*05f0*/  BSSY.RECONVERGENT B0, `(.L_x_8) ;  /* 0x000000a000007945 */ /* 0x000fe80003800200 */
[----:B------:R-:W-:Y:S05]  /*0600*/  @P3 BRA `(.L_x_9) ;  /* 0x0000000000203947 */ /* 0x000fea0003800000 */
[----:B--2---:R-:W1:Y:S01]  /*0610*/  LDS R2, [UR8+0x34] ;  /* 0x00003408ff027984 */ /* 0x004e620008000800 */
[----:B------:R-:W-:Y:S02]  /*0620*/  IMAD.MOV.U32 R3, RZ, RZ, 0x3f000000 ;  /* 0x3f000000ff037424 */ /* 0x000fe400078e00ff */
[----:B------:R-:W-:Y:S01]  /*0630*/  @!P3 IMAD.MOV.U32 R7, RZ, RZ, 0x7f ;  /* 0x0000007fff07b424 */ /* 0x000fe200078e00ff */
[----:B------:R-:W2:Y:S02]  /*0640*/  @!P3 LDS R8, [UR8+0x38] ;  /* 0x00003808ff08b984 */ /* 0x000ea40008000800 */
[----:B-1----:R-:W-:Y:S02]  /*0650*/  LOP3.LUT R2, R2, 0xff000000, R3, 0xb8, !PT ;  /* 0xff00000002027812 */ /* 0x002fe400078eb803 */
[----:B--2---:R-:W-:-:S03]  /*0660*/  @!P3 LOP3.LUT R3, R8, 0xff, R7, 0xb8, !PT ;  /* 0x000000ff0803b812 */ /* 0x004fc600078eb807 */
[----:B------:R1:W-:Y:S04]  /*0670*/  STS [UR8+0x34], R2 ;  /* 0x00003402ff007988 */ /* 0x0003e80008000808 */
[----:B------:R1:W-:Y:S02]  /*0680*/  @!P3 STS [UR8+0x38], R3 ;  /* 0x00003803ff00b988 */ /* 0x0003e40008000808 */
.L_x_9:
[----:B------:R-:W-:Y:S05]  /*0690*/  BSYNC.RECONVERGENT B0 ;  /* 0x0000000000007941 */ /* 0x000fea0003800200 */
.L_x_8:
[----:B------:R-:W-:Y:S04]  /*06a0*/  BSSY.RECONVERGENT B0, `(.L_x_10) ;  /* 0x000000a000007945 */ /* 0x000fe80003800200 */
[----:B------:R-:W-:Y:S05]  /*06b0*/  @P3 BRA `(.L_x_11) ;  /* 0x0000000000203947 */ /* 0x000fea0003800000 */
[----:B-12---:R-:W1:Y:S01]  /*06c0*/  LDS R2, [UR8+0x1c] ;  /* 0x00001c08ff027984 */ /* 0x006e620008000800 */
[----:B------:R-:W2:Y:S03]  /*06d0*/  LDC.64 R8, c[0x0][0x3a8] ;  /* 0x0000ea00ff087b82 */ /* 0x000ea60000000a00 */
[----:B------:R3:W-:Y:S01]  /*06e0*/  STS [UR8+0x24], R6 ;  /* 0x00002406ff007988 */ /* 0x0007e20008000808 */
[--C-:B--2---:R-:W-:Y:S02]  /*06f0*/  SHF.R.U32.HI R7, RZ, 0x4, R9.reuse ;  /* 0x00000004ff077819 */ /* 0x104fe40000011609 */
[----:B------:R-:W-:-:S05]  /*0700*/  SHF.R.U64 R3, R8, 0x4, R9 ;  /* 0x0000000408037819 */ /* 0x000fca0000001209 */
[----:B------:R3:W-:Y:S01]  /*0710*/  STS [UR8+0xc], R3 ;  /* 0x00000c03ff007988 */ /* 0x0007e20008000808 */
[----:B-1----:R-:W-:-:S05]  /*0720*/  LOP3.LUT R2, R2, 0xf, R7, 0xb8, !PT ;  /* 0x0000000f02027812 */ /* 0x002fca00078eb807 */
[----:B------:R3:W-:Y:S02]  /*0730*/  STS [UR8+0x1c], R2 ;  /* 0x00001c02ff007988 */ /* 0x0007e40008000808 */
.L_x_11:
[----:B------:R-:W-:Y:S05]  /*0740*/  BSYNC.RECONVERGENT B0 ;  /* 0x0000000000007941 */ /* 0x000fea0003800200 */
.L_x_10:
[----:B------:R-:W-:Y:S04]  /*0750*/  BSSY.RECONVERGENT B1, `(.L_x_12) ;  /* 0x000001d000017945 */ /* 0x000fe80003800200 */
[----:B------:R-:W-:Y:S04]  /*0760*/  BSSY.RELIABLE B0, `(.L_x_13) ;  /* 0x0000018000007945 */ /* 0x000fe80003800100 */
[----:B------:R-:W-:Y:S05]  /*0770*/  @P3 BRA `(.L_x_14) ;  /* 0x00000000001c3947 */ /* 0x000fea0003800000 */
[----:B-123--:R-:W1:Y:S02]  /*0780*/  LDS R2, [UR8+0x34] ;  /* 0x00003408ff027984 */ /* 0x00ee640008000800 */
[----:B-1----:R-:W-:-:S05]  /*0790*/  LOP3.LUT R2, R2, 0x7, RZ, 0xb8, !PT ;  /* 0x0000000702027812 */ /* 0x002fca00078eb8ff */
[----:B------:R1:W-:Y:S01]  /*07a0*/  STS [UR8+0x34], R2 ;  /* 0x00003402ff007988 */ /* 0x0003e20008000808 */
[----:B------:R-:W-:Y:S05]  /*07b0*/  @P3 BRA `(.L_x_15) ;  /* 0x00000000001c3947 */ /* 0x000fea0003800000 */
[----:B-1----:R-:W1:Y:S02]  /*07c0*/  LDS R2, [UR8+0x34] ;  /* 0x00003408ff027984 */ /* 0x002e640008000800 */
[----:B-1----:R-:W-:-:S05]  /*07d0*/  LOP3.LUT R2, R2, 0x38, RZ, 0xb8, !PT ;  /* 0x0000003802027812 */ /* 0x002fca00078eb8ff */
[----:B------:R4:W-:Y:S02]  /*07e0*/  STS [UR8+0x34], R2 ;  /* 0x00003402ff007988 */ /* 0x0009e40008000808 */
.L_x_14:
[----:B------:R-:W-:Y:S05]  /*07f0*/  @P3 BRA `(.L_x_16) ;  /* 0x00000000001c3947 */ /* 0x000fea0003800000 */
[----:B-1234-:R-:W1:Y:S02]  /*0800*/  LDS R2, [UR8+0x8] ;  /* 0x00000808ff027984 */ /* 0x01ee640008000800 */
[----:B-1----:R-:W-:-:S05]  /*0810*/  LOP3.LUT R2, R2, 0x780, RZ, 0xb8, !PT ;  /* 0x0000078002027812 */ /* 0x002fca00078eb8ff */
[----:B------:R2:W-:Y:S02]  /*0820*/  STS [UR8+0x8], R2 ;  /* 0x00000802ff007988 */ /* 0x0005e40008000808 */
.L_x_15:
[----:B------:R-:W-:Y:S05]  /*0830*/  @P3 BRA `(.L_x_17) ;  /* 0x0000000000283947 */ /* 0x000fea0003800000 */
[----:B-12---:R-:W1:Y:S02]  /*0840*/  LDS R2, [UR8+0x8] ;  /* 0x00000808ff027984 */ /* 0x006e640008000800 */
[----:B-1----:R-:W-:-:S05]  /*0850*/  LOP3.LUT R2, R2, 0x1800, RZ, 0xb8, !PT ;  /* 0x0000180002027812 */ /* 0x002fca00078eb8ff */
[----:B------:R5:W-:Y:S02]  /*0860*/  STS [UR8+0x8], R2 ;  /* 0x00000802ff007988 */ /* 0x000be40008000808 */
.L_x_16:
[----:B------:R-:W-:Y:S05]  /*0870*/  @P3 BREAK.RELIABLE B0 ;  /* 0x0000000000003942 */ /* 0x000fea0003800100 */
[----:B------:R-:W-:Y:S05]  /*0880*/  @P3 BRA `(.L_x_18) ;  /* 0x0000000000243947 */ /* 0x000fea0003800000 */
[----:B-1-3--:R-:W1:Y:S01]  /*0890*/  LDS R3, [UR8+0x8] ;  /* 0x00000808ff037984 */ /* 0x00ae620008000800 */
[----:B--2-45:R-:W-:-:S05]  /*08a0*/  IMAD.MOV.U32 R2, RZ, RZ, 0x6000 ;  /* 0x00006000ff027424 */ /* 0x034fca00078e00ff */
[----:B-1----:R-:W-:-:S04]  /*08b0*/  LOP3.LUT R2, R3, 0x4000, R2, 0xd8, !PT ;  /* 0x0000400003027812 */ /* 0x002fc800078ed802 */
[----:B------:R-:W-:-:S05]  /*08c0*/  LOP3.LUT R2, R2, 0x400000, RZ, 0xb8, !PT ;  /* 0x0040000002027812 */ /* 0x000fca00078eb8ff */
[----:B------:R3:W-:Y:S02]  /*08d0*/  STS [UR8+0x8], R2 ;  /* 0x00000802ff007988 */ /* 0x0007e40008000808 */
.L_x_17:
[----:B------:R-:W-:Y:S05]  /*08e0*/  BSYNC.RELIABLE B0 ;  /* 0x0000000000007941 */ /* 0x000fea0003800100 */
.L_x_13:
[----:B-123--:R-:W1:Y:S02]  /*08f0*/  @!P3 LDS R2, [UR8+0x8] ;  /* 0x00000808ff02b984 */ /* 0x00ee640008000800 */
[----:B-1----:R-:W-:-:S05]  /*0900*/  @!P3 LOP3.LUT R2, R2, 0x8000, RZ, 0xb8, !PT ;  /* 0x000080000202b812 */ /* 0x002fca00078eb8ff */
[----:B------:R1:W-:Y:S02]  /*0910*/  @!P3 STS [UR8+0x8], R2 ;  /* 0x00000802ff00b988 */ /* 0x0003e40008000808 */
.L_x_18:
[----:B------:R-:W-:Y:S05]  /*0920*/  BSYNC.RECONVERGENT B1 ;  /* 0x0000000000017941 */ /* 0x000fea0003800200 */
.L_x_12:
[----:B------:R-:W-:Y:S05]  /*0930*/  WARPSYNC.ALL ;  /* 0x0000000000007948 */ /* 0x000fea0003800000 */
[----:B------:R-:W-:Y:S01]  /*0940*/  NOP ;  /* 0x0000000000007918 */ /* 0x000fe20000000000 */
[----:B------:R-:W1:Y:S02]  /*0950*/  LDC R7, c[0x0][0x39c] ;  /* 0x0000e700ff077b82 */ /* 0x000e640000000800 */
[----:B-1----:R-:W-:Y:S01]  /*0960*/  VIADD R7, R7, 0xffffffff ;  /* 0xffffffff07077836 */ /* 0x002fe20000000000 */
[----:B------:R-:W-:Y:S06]  /*0970*/  @P0 BRA `(.L_x_19) ;  /* 0x0000000000300947 */ /* 0x000fec0003800000 */
[----:B--2345:R-:W1:Y:S01]  /*0980*/  S2R R2, SR_LANEID ;  /* 0x0000000000027919 */ /* 0x03ce620000000000 */
[----:B------:R-:W-:Y:S05]  /*0990*/  WARPSYNC.ALL ;  /* 0x0000000000007948 */ /* 0x000fea0003800000 */
[----:B------:R-:W-:Y:S01]  /*09a0*/  NOP ;  /* 0x0000000000007918 */ /* 0x000fe20000000000 */
[----:B-1----:R-:W-:-:S05]  /*09b0*/  IMAD.SHL.U32 R8, R2, 0x4, RZ ;  /* 0x0000000402087824 */ /* 0x002fca00078e00ff */
[----:B------:R-:W1:Y:S01]  /*09c0*/  LDS R9, [R8+UR8] ;  /* 0x0000000808097984 */ /* 0x000e620008000800 */
[----:B------:R-:W-:-:S05]  /*09d0*/  IADD3 R2, P1, PT, R8, UR24, RZ ;  /* 0x0000001808027c10 */ /* 0x000fca000ff3e0ff */
[----:B------:R-:W-:-:S05]  /*09e0*/  IMAD.X R3, RZ, RZ, UR25, P1 ;  /* 0x00000019ff037e24 */ /* 0x000fca00088e06ff */
[----:B-1----:R1:W2:Y:S01]  /*09f0*/  ATOMG.E.EXCH.STRONG.GPU PT, RZ, [R2], R9 ;  /* 0x0000000902ff73a8 */ /* 0x0022a200041ee100 */
[----:B------:R-:W-:-:S04]  /*0a00*/  DEPBAR {5,4,3,2,1,0} ;  /* 0x0000003f0000791a */ /* 0x000fc80000000000 */
[----:B------:R-:W3:Y:S02]  /*0a10*/  CCTL.E.C.LDCU.IV.DEEP [UR24] ;  /* 0x0000000018007540 */ /* 0x000ee40009c08000 */
[----:B---3--:R1:W-:Y:S01]  /*0a20*/  UTMACCTL.IV [UR24] ;  /* 0x00000000180079b9 */ /* 0x0083e20008000000 */
[----:B------:R-:W-:Y:S01]  /*0a30*/  NOP ;  /* 0x0000000000007918 */ /* 0x000fe20000000000 */
.L_x_19:
[----:B------:R-:W-:Y:S05]  /*0a40*/  @P0 BRA `(.L_x_20) ;  /* 0x00000000000c0947 */ /* 0x000fea0003800000 */
[----:B------:R0:W-:Y:S01]  /*0a50*/  UTMACMDFLUSH ;  /* 0x00000000000079b7 */ /* 0x0001e20000000000 */
[----:B------:R-:W-:Y:S05]  /*0a60*/  @P0 BRA `(.L_x_20) ;  /* 0x0000000000040947 */ /* 0x000fea0003800000 */
[----:B------:R-:W-:-:S04]  /*0a70*/  DEPBAR.LE SB0, 0x0 ;  /* 0x000080000000791a */ /* 0x000fc80000000000 */
.L_x_20:
[----:B------:R-:W-:Y:S05]  /*0a80*/  WARPSYNC.ALL ;  /* 0x0000000000007948 */ /* 0x000fea0003800000 */
[----:B------:R-:W-:Y:S01]  /*0a90*/  NOP ;  /* 0x0000000000007918 */ /* 0x000fe20000000000 */
[----:B--2---:R-:W-:Y:S06]  /*0aa0*/  BAR.SYNC.DEFER_BLOCKING 0x0 ;  /* 0x0000000000007b1d */ /* 0x004fec0000010000 */
[----:B------:R-:W-:Y:S02]  /*0ab0*/  BSSY.RECONVERGENT B1, `(.L_x_21) ;  /* 0x000000b000017945 */ /* 0x000fe40003800200 */
[----:B------:R-:W-:Y:S06]  /*0ac0*/  BAR.SYNC.DEFER_BLOCKING 0x0 ;  /* 0x0000000000007b1d */ /* 0x000fec0000010000 */
[----:B------:R2:W-:Y:S01]  /*0ad0*/  @!P0 STS [R4], RZ ;  /* 0x000000ff04008388 */ /* 0x0005e20000000800 */
[----:B------:R-:W-:Y:S01]  /*0ae0*/  NOP ;  /* 0x0000000000007918 */ /* 0x000fe20000000000 */
[----:B------:R-:W-:Y:S05]  /*0af0*/  @P3 BRA `(.L_x_22) ;  /* 0x0000000000183947 */ /* 0x000fea0003800000 */
[----:B-1-345:R-:W1:Y:S01]  /*0b00*/  LDS R2, [UR8+0x8] ;  /* 0x00000808ff027984 */ /* 0x03ae620008000800 */
[----:B------:R-:W3:Y:S01]  /*0b10*/  LDC.64 R8, c[0x0][0x388] ;  /* 0x0000e200ff087b82 */ /* 0x000ee20000000a00 */
[----:B------:R-:W-:Y:S02]  /*0b20*/  IMAD.MOV.U32 R3, RZ, RZ, 0x70 ;  /* 0x00000070ff037424 */ /* 0x000fe400078e00ff */
[----:B---3--:R3:W-:Y:S03]  /*0b30*/  STS.64 [UR8], R8 ;  /* 0x00000008ff007988 */ /* 0x0087e60008000a08 */
[----:B-1----:R-:W-:-:S05]  /*0b40*/  LOP3.LUT R2, R2, 0x10, R3, 0xd8, !PT ;  /* 0x0000001002027812 */ /* 0x002fca00078ed803 */
[----:B------:R3:W-:Y:S02]  /*0b50*/  STS [UR8+0x8], R2 ;  /* 0x00000802ff007988 */ /* 0x0007e40008000808 */
.L_x_22:
[----:B-1----:R-:W-:Y:S05]  /*0b60*/  BSYNC.RECONVERGENT B1 ;  /* 0x0000000000017941 */ /* 0x002fea0003800200 */
.L_x_21:
[----:B------:R-:W-:Y:S04]  /*0b70*/  BSSY.RECONVERGENT B1, `(.L_x_23) ;  /* 0x000000a000017945 */ /* 0x000fe80003800200 */
[----:B------:R-:W-:Y:S05]  /*0b80*/  @P3 BRA `(.L_x_24) ;  /* 0x0000000000203947 */ /* 0x000fea0003800000 */
[----:B---345:R-:W1:Y:S01]  /*0b90*/  LDS R2, [UR8+0x34] ;  /* 0x00003408ff027984 */ /* 0x038e620008000800 */
[----:B------:R-:W-:Y:S02]  /*0ba0*/  IMAD.MOV.U32 R3, RZ, RZ, 0x7f000000 ;  /* 0x7f000000ff037424 */ /* 0x000fe400078e00ff */
[----:B------:R-:W-:Y:S01]  /*0bb0*/  @!P3 IMAD.MOV.U32 R8, RZ, RZ, 0x3f ;  /* 0x0000003fff08b424 */ /* 0x000fe200078e00ff */
[----:B------:R-:W3:Y:S02]  /*0bc0*/  @!P3 LDS R9, [UR8+0x38] ;  /* 0x00003808ff09b984 */ /* 0x000ee40008000800 */
[----:B-1----:R-:W-:Y:S02]  /*0bd0*/  LOP3.LUT R2, R2, 0xff000000, R3, 0xb8, !PT ;  /* 0xff00000002027812 */ /* 0x002fe400078eb803 */
[----:B---3--:R-:W-:-:S03]  /*0be0*/  @!P3 LOP3.LUT R3, R9, 0xff, R8, 0xb8, !PT ;  /* 0x000000ff0903b812 */ /* 0x008fc600078eb808 */
[----:B------:R1:W-:Y:S04]  /*0bf0*/  STS [UR8+0x34], R2 ;  /* 0x00003402ff007988 */ /* 0x0003e80008000808 */
[----:B------:R1:W-:Y:S02]  /*0c00*/  @!P3 STS [UR8+0x38], R3 ;  /* 0x00003803ff00b988 */ /* 0x0003e40008000808 */
.L_x_24:
[----:B------:R-:W-:Y:S05]  /*0c10*/  BSYNC.RECONVERGENT B1 ;  /* 0x0000000000017941 */ /* 0x000fea0003800200 */
.L_x_23:
[----:B------:R-:W-:Y:S04]  /*0c20*/  BSSY.RECONVERGENT B1, `(.L_x_25) ;  /* 0x0000004000017945 */ /* 0x000fe80003800200 */
[----:B------:R-:W-:Y:S05]  /*0c30*/  @P3 BRA `(.L_x_26) ;  /* 0x0000000000083947 */ /* 0x000fea0003800000 */
[----:B------:R1:W-:Y:S04]  /*0c40*/  STS [UR8+0x24], R5 ;  /* 0x00002405ff007988 */ /* 0x0003e80008000808 */
[----:B------:R1:W-:Y:S02]  /*0c50*/  STS [UR8+0x20], R7 ;  /* 0x00002007ff007988 */ /* 0x0003e40008000808 */
.L_x_26:
[----:B------:R-:W-:Y:S05]  /*0c60*/  BSYNC.RECONVERGENT B1 ;  /* 0x0000000000017941 */ /* 0x000fea0003800200 */
.L_x_25:
[----:B------:R-:W-:Y:S04]  /*0c70*/  BSSY.RECONVERGENT B2, `(.L_x_27) ;  /* 0x0000025000027945 */ /* 0x000fe80003800200 */
[----:B------:R-:W-:Y:S04]  /*0c80*/  BSSY.RELIABLE B1, `(.L_x_28) ;  /* 0x0000020000017945 */ /* 0x000fe80003800100 */
[----:B------:R-:W-:Y:S05]  /*0c90*/  @P3 BRA `(.L_x_29) ;  /* 0x00000000002c3947 */ /* 0x000fea0003800000 */
[----:B-1-345:R-:W1:Y:S01]  /*0ca0*/  LDS R2, [UR8+0x1c] ;  /* 0x00001c08ff027984 */ /* 0x03ae620008000800 */
[----:B------:R-:W3:Y:S02]  /*0cb0*/  LDC.64 R8, c[0x0][0x3b0] ;  /* 0x0000ec00ff087b82 */ /* 0x000ee40000000a00 */
[--C-:B---3--:R-:W-:Y:S02]  /*0cc0*/  SHF.R.U32.HI R5, RZ, 0x4, R9.reuse ;  /* 0x00000004ff057819 */ /* 0x108fe40000011609 */
[----:B------:R-:W-:-:S05]  /*0cd0*/  SHF.R.U64 R3, R8, 0x4, R9 ;  /* 0x0000000408037819 */ /* 0x000fca0000001209 */
[----:B------:R3:W-:Y:S01]  /*0ce0*/  STS [UR8+0xc], R3 ;  /* 0x00000c03ff007988 */ /* 0x0007e20008000808 */
[----:B-1----:R-:W-:-:S05]  /*0cf0*/  LOP3.LUT R2, R2, 0xf, R5, 0xb8, !PT ;  /* 0x0000000f02027812 */ /* 0x002fca00078eb805 */
[----:B------:R3:W-:Y:S01]  /*0d00*/  STS [UR8+0x1c], R2 ;  /* 0x00001c02ff007988 */ /* 0x0007e20008000808 */
[----:B------:R-:W-:Y:S05]  /*0d10*/  @P3 BRA `(.L_x_30) ;  /* 0x00000000001c3947 */ /* 0x000fea0003800000 */
[----:B---3--:R-:W1:Y:S02]  /*0d20*/  LDS R2, [UR8+0x34] ;  /* 0x00003408ff027984 */ /* 0x008e640008000800 */
[----:B-1----:R-:W-:-:S05]  /*0d30*/  LOP3.LUT R2, R2, 0x7, RZ, 0xb8, !PT ;  /* 0x0000000702027812 */ /* 0x002fca00078eb8ff */
[----:B------:R1:W-:Y:S02]  /*0d40*/  STS [UR8+0x34], R2 ;  /* 0x00003402ff007988 */ /* 0x0003e40008000808 */
.L_x_29:
[----:B------:R-:W-:Y:S05]  /*0d50*/  @P3 BRA `(.L_x_31) ;  /* 0x00000000001c3947 */ /* 0x000fea0003800000 */
[----:B-1-345:R-:W1:Y:S02]  /*0d60*/  LDS R2, [UR8+0x34] ;  /* 0x00003408ff027984 */ /* 0x03ae640008000800 */
[----:B-1----:R-:W-:-:S05]  /*0d70*/  LOP3.LUT R2, R2, 0x38, RZ, 0xb8, !PT ;  /* 0x0000003802027812 */ /* 0x002fca00078eb8ff */
[----:B------:R1:W-:Y:S02]  /*0d80*/  STS [UR8+0x34], R2 ;  /* 0x00003402ff007988 */ /* 0x0003e40008000808 */
.L_x_30:
[----:B------:R-:W-:Y:S05]  /*0d90*/  @P3 BRA `(.L_x_32) ;  /* 0x00000000001c3947 */ /* 0x000fea0003800000 */
[----:B-1-3--:R-:W1:Y:S02]  /*0da0*/  LDS R2, [UR8+0x8] ;  /* 0x00000808ff027984 */ /* 0x00ae640008000800 */
[----:B-1----:R-:W-:-:S05]  /*0db0*/  LOP3.LUT R2, R2, 0x780, RZ, 0xb8, !PT ;  /* 0x0000078002027812 */ /* 0x002fca00078eb8ff */
[----:B------:R1:W-:Y:S02]  /*0dc0*/  STS [UR8+0x8], R2 ;  /* 0x00000802ff007988 */ /* 0x0003e40008000808 */
.L_x_31:
[----:B------:R-:W-:Y:S05]  /*0dd0*/  @P3 BRA `(.L_x_33) ;  /* 0x0000000000283947 */ /* 0x000fea0003800000 */
[----:B-1-345:R-:W1:Y:S02]  /*0de0*/  LDS R2, [UR8+0x8] ;  /* 0x00000808ff027984 */ /* 0x03ae640008000800 */
[----:B-1----:R-:W-:-:S05]  /*0df0*/  LOP3.LUT R2, R2, 0x1800, RZ, 0xb8, !PT ;  /* 0x0000180002027812 */ /* 0x002fca00078eb8ff */
[----:B------:R4:W-:Y:S02]  /*0e00*/  STS [UR8+0x8], R2 ;  /* 0x00000802ff007988 */ /* 0x0009e40008000808 */
.L_x_32:
[----:B------:R-:W-:Y:S05]  /*0e10*/  @P3 BREAK.RELIABLE B1 ;  /* 0x0000000000013942 */ /* 0x000fea0003800100 */
[----:B------:R-:W-:Y:S05]  /*0e20*/  @P3 BRA `(.L_x_34) ;  /* 0x0000000000243947 */ /* 0x000fea0003800000 */
[----:B-1-34-:R-:W1:Y:S01]  /*0e30*/  LDS R2, [UR8+0x8] ;  /* 0x00000808ff027984 */ /* 0x01ae620008000800 */
[----:B------:R-:W-:-:S05]  /*0e40*/  IMAD.MOV.U32 R3, RZ, RZ, 0x6000 ;  /* 0x00006000ff037424 */ /* 0x000fca00078e00ff */
[----:B-1----:R-:W-:-:S04]  /*0e50*/  LOP3.LUT R2, R2, 0x6000, R3, 0xd8, !PT ;  /* 0x0000600002027812 */ /* 0x002fc800078ed803 */
[----:B------:R-:W-:-:S05]  /*0e60*/  LOP3.LUT R2, R2, 0x400000, RZ, 0xb8, !PT ;  /* 0x0040000002027812 */ /* 0x000fca00078eb8ff */
[----:B------:R1:W-:Y:S02]  /*0e70*/  STS [UR8+0x8], R2 ;  /* 0x00000802ff007988 */ /* 0x0003e40008000808 */
.L_x_33:
[----:B------:R-:W-:Y:S05]  /*0e80*/  BSYNC.RELIABLE B1 ;  /* 0x0000000000017941 */ /* 0x000fea0003800100 */
.L_x_28:
[----:B-1-345:R-:W1:Y:S02]  /*0e90*/  @!P3 LDS R2, [UR8+0x8] ;  /* 0x00000808ff02b984 */ /* 0x03ae640008000800 */
[----:B-1----:R-:W-:-:S05]  /*0ea0*/  @!P3 LOP3.LUT R2, R2, 0x8000, RZ, 0xb8, !PT ;  /* 0x000080000202b812 */ /* 0x002fca00078eb8ff */
[----:B------:R5:W-:Y:S02]  /*0eb0*/  @!P3 STS [UR8+0x8], R2 ;  /* 0x00000802ff00b988 */ /* 0x000be40008000808 */
.L_x_34:
[----:B------:R-:W-:Y:S05]  /*0ec0*/  BSYNC.RECONVERGENT B2 ;  /* 0x0000000000027941 */ /* 0x000fea0003800200 */
.L_x_27:
[----:B------:R-:W-:Y:S05]  /*0ed0*/  WARPSYNC.ALL ;  /* 0x0000000000007948 */ /* 0x000fea0003800000 */
[----:B------:R-:W-:Y:S01]  /*0ee0*/  NOP ;  /* 0x0000000000007918 */ /* 0x000fe20000000000 */
[----:B------:R-:W-:-:S04]  /*0ef0*/  UIADD3 UR5, UPT, UPT, UR4, 0x80, URZ ;  /* 0x0000008004057890 */ /* 0x000fc8000fffe0ff */
[----:B------:R-:W-:-:S04]  /*0f00*/  UIADD3 UR26, UP0, UPT, UR5, UR20, URZ ;  /* 0x00000014051a7290 */ /* 0x000fc8000ff1e0ff */
[----:B------:R-:W-:Y:S01]  /*0f10*/  ULEA.HI.X.SX32 UR27, UR5, UR21, 0x1, UP0 ;  /* 0x00000015051b7291 */ /* 0x000fe200080f0eff */
[----:B------:R-:W-:Y:S11]  /*0f20*/  @P0 BRA `(.L_x_35) ;  /* 0x0000000000300947 */ /* 0x000ff60003800000 */
[----:B-1-345:R-:W1:Y:S01]  /*0f30*/  S2R R2, SR_LANEID ;  /* 0x0000000000027919 */ /* 0x03ae620000000000 */
[----:B------:R-:W-:Y:S05]  /*0f40*/  WARPSYNC.ALL ;  /* 0x0000000000007948 */ /* 0x000fea0003800000 */
[----:B------:R-:W-:Y:S01]  /*0f50*/  NOP ;  /* 0x0000000000007918 */ /* 0x000fe20000000000 */
[----:B-1----:R-:W-:-:S05]  /*0f60*/  IMAD.SHL.U32 R8, R2, 0x4, RZ ;  /* 0x0000000402087824 */ /* 0x002fca00078e00ff */
[----:B------:R-:W1:Y:S01]  /*0f70*/  LDS R5, [R8+UR8] ;  /* 0x0000000808057984 */ /* 0x000e620008000800 */
[----:B------:R-:W-:-:S05]  /*0f80*/  IADD3 R2, P1, PT, R8, UR26, RZ ;  /* 0x0000001a08027c10 */ /* 0x000fca000ff3e0ff */
[----:B------:R-:W-:-:S05]  /*0f90*/  IMAD.X R3, RZ, RZ, UR27, P1 ;  /* 0x0000001bff037e24 */ /* 0x000fca00088e06ff */
[----:B-1----:R1:W3:Y:S01]  /*0fa0*/  ATOMG.E.EXCH.STRONG.GPU PT, RZ, [R2], R5 ;  /* 0x0000000502ff73a8 */ /* 0x0022e200041ee100 */
[----:B------:R-:W-:-:S04]  /*0fb0*/  DEPBAR {5,4,3,2,1,0} ;  /* 0x0000003f0000791a */ /* 0x000fc80000000000 */
[----:B------:R-:W4:Y:S02]  /*0fc0*/  CCTL.E.C.LDCU.IV.DEEP [UR26] ;  /* 0x000000001a007540 */ /* 0x000f240009c08000 */
[----:B----4-:R1:W-:Y:S01]  /*0fd0*/  UTMACCTL.IV [UR26] ;  /* 0x000000001a0079b9 */ /* 0x0103e20008000000 */
[----:B------:R-:W-:Y:S01]  /*0fe0*/  NOP ;  /* 0x0000000000007918 */ /* 0x000fe20000000000 */
.L_x_35:
[----:B------:R-:W-:Y:S05]  /*0ff0*/  @P0 BRA `(.L_x_36) ;  /* 0x00000000000c0947 */ /* 0x000fea0003800000 */
[----:B------:R0:W-:Y:S01]  /*1000*/  UTMACMDFLUSH ;  /* 0x00000000000079b7 */ /* 0x0001e20000000000 */
[----:B------:R-:W-:Y:S05]  /*1010*/  @P0 BRA `(.L_x_36) ;  /* 0x0000000000040947 */ /* 0x000fea0003800000 */
[----:B------:R-:W-:-:S04]  /*1020*/  DEPBAR.LE SB0, 0x0 ;  /* 0x000080000000791a */ /* 0x000fc80000000000 */
.L_x_36:
[----:B------:R-:W-:Y:S05]  /*1030*/  WARPSYNC.ALL ;  /* 0x0000000000007948 */ /* 0x000fea0003800000 */
[----:B------:R-:W-:Y:S01]  /*1040*/  NOP ;  /* 0x0000000000007918 */ /* 0x000fe20000000000 */
[----:B---3--:R-:W-:Y:S06]  /*1050*/  BAR.SYNC.DEFER_BLOCKING 0x0 ;  /* 0x0000000000007b1d */ /* 0x008fec0000010000 */
[----:B------:R-:W-:Y:S02]  /*1060*/  BSSY.RECONVERGENT B2, `(.L_x_37) ;  /* 0x000000b000027945 */ /* 0x000fe40003800200 */
[----:B------:R-:W-:Y:S06]  /*1070*/  BAR.SYNC.DEFER_BLOCKING 0x0 ;  /* 0x0000000000007b1d */ /* 0x000fec0000010000 */
[----:B------:R3:W-:Y:S01]  /*1080*/  @!P0 STS [R4], RZ ;  /* 0x000000ff04008388 */ /* 0x0007e20000000800 */
[----:B------:R-:W-:Y:S01]  /*1090*/  NOP ;  /* 0x0000000000007918 */ /* 0x000fe20000000000 */
[----:B------:R-:W-:Y:S05]  /*10a0*/  @P3 BRA `(.L_x_38) ;  /* 0x0000000000183947 */ /* 0x000fea0003800000 */
[----:B-1--45:R-:W1:Y:S01]  /*10b0*/  LDS R2, [UR8+0x8] ;  /* 0x00000808ff027984 */ /* 0x032e620008000800 */
[----:B--23--:R-:W2:Y:S01]  /*10c0*/  LDC.64 R4, c[0x0][0x390] ;  /* 0x0000e400ff047b82 */ /* 0x00cea20000000a00 */
[----:B------:R-:W-:Y:S02]  /*10d0*/  IMAD.MOV.U32 R3, RZ, RZ, 0x70 ;  /* 0x00000070ff037424 */ /* 0x000fe400078e00ff */
[----:B--2---:R2:W-:Y:S03]  /*10e0*/  STS.64 [UR8], R4 ;  /* 0x00000004ff007988 */ /* 0x0045e60008000a08 */
[----:B-1----:R-:W-:-:S05]  /*10f0*/  LOP3.LUT R2, R2, 0x10, R3, 0xd8, !PT ;  /* 0x0000001002027812 */ /* 0x002fca00078ed803 */
[----:B------:R2:W-:Y:S02]  /*1100*/  STS [UR8+0x8], R2 ;  /* 0x00000802ff007988 */ /* 0x0005e40008000808 */
.L_x_38:
[----:B-1----:R-:W-:Y:S05]  /*1110*/  BSYNC.RECONVERGENT B2 ;  /* 0x0000000000027941 */ /* 0x002fea0003800200 */
.L_x_37:
[----:B------:R-:W-:Y:S04]  /*1120*/  BSSY.RECONVERGENT B3, `(.L_x_39) ;  /* 0x0000033000037945 */ /* 0x000fe80003800200 */
[----:B------:R-:W-:Y:S04]  /*1130*/  BSSY.RELIABLE B2, `(.L_x_40) ;  /* 0x000002e000027945 */ /* 0x000fe80003800100 */
[----:B------:R-:W-:Y:S05]  /*1140*/  @P3 BRA `(.L_x_41) ;  /* 0x0000000000243947 */ /* 0x000fea0003800000 */
[----:B--2-45:R-:W1:Y:S01]  /*1150*/  LDS R2, [UR8+0x34] ;  /* 0x00003408ff027984 */ /* 0x034e620008000800 */
[----:B------:R-:W-:-:S05]  /*1160*/  IMAD.MOV.U32 R3, RZ, RZ, 0x7f000000 ;  /* 0x7f000000ff037424 */ /* 0x000fca00078e00ff */
[----:B-1----:R-:W-:-:S05]  /*1170*/  LOP3.LUT R2, R2, 0xff000000, R3, 0xb8, !PT ;  /* 0xff00000002027812 */ /* 0x002fca00078eb803 */
[----:B------:R1:W-:Y:S01]  /*1180*/  STS [UR8+0x34], R2 ;  /* 0x00003402ff007988 */ /* 0x0003e20008000808 */
[----:B------:R-:W-:Y:S05]  /*1190*/  @P3 BRA `(.L_x_42) ;  /* 0x0000000000183947 */ /* 0x000fea0003800000 */
[----:B-1----:R-:W1:Y:S01]  /*11a0*/  LDS R2, [UR8+0x38] ;  /* 0x00003808ff027984 */ /* 0x002e620008000800 */
[----:B------:R-:W-:-:S05]  /*11b0*/  IMAD.MOV.U32 R3, RZ, RZ, 0x7f ;  /* 0x0000007fff037424 */ /* 0x000fca00078e00ff */
[----:B-1----:R-:W-:-:S05]  /*11c0*/  LOP3.LUT R2, R2, 0xff, R3, 0xb8, !PT ;  /* 0x000000ff02027812 */ /* 0x002fca00078eb803 */
[----:B------:R1:W-:Y:S02]  /*11d0*/  STS [UR8+0x38], R2 ;  /* 0x00003802ff007988 */ /* 0x0003e40008000808 */
.L_x_41:
[----:B------:R-:W-:Y:S05]  /*11e0*/  @P3 BRA `(.L_x_43) ;  /* 0x00000000000c3947 */ /* 0x000fea0003800000 */
[----:B------:R1:W-:Y:S02]  /*11f0*/  STS [UR8+0x20], R7 ;  /* 0x00002007ff007988 */ /* 0x0003e40008000808 */
.L_x_42:
[----:B------:R-:W-:Y:S05]  /*1200*/  @P3 BRA `(.L_x_44) ;  /* 0x0000000000243947 */ /* 0x000fea0003800000 */
[----:B------:R1:W-:Y:S02]  /*1210*/  STS [UR8+0x24], R6 ;  /* 0x00002406ff007988 */ /* 0x0003e40008000808 */
.L_x_43:
[----:B------:R-:W-:Y:S05]  /*1220*/  @P3 BRA `(.L_x_45) ;  /* 0x00000000002c3947 */ /* 0x000fea0003800000 */
[----:B-12-45:R-:W1:Y:S01]  /*1230*/  LDS R2, [UR8+0x1c] ;  /* 0x00001c08ff027984 */ /* 0x036e620008000800 */
[----:B------:R-:W2:Y:S02]  /*1240*/  LDC.64 R6, c[0x0][0x3b8] ;  /* 0x0000ee00ff067b82 */ /* 0x000ea40000000a00 */
[--C-:B--2---:R-:W-:Y:S02]  /*1250*/  SHF.R.U32.HI R5, RZ, 0x4, R7.reuse ;  /* 0x00000004ff057819 */ /* 0x104fe40000011607 */
[----:B------:R-:W-:-:S05]  /*1260*/  SHF.R.U64 R3, R6, 0x4, R7 ;  /* 0x0000000406037819 */ /* 0x000fca0000001207 */
[----:B------:R2:W-:Y:S01]  /*1270*/  STS [UR8+0xc], R3 ;  /* 0x00000c03ff007988 */ /* 0x0005e20008000808 */
[----:B-1----:R-:W-:-:S05]  /*1280*/  LOP3.LUT R2, R2, 0xf, R5, 0xb8, !PT ;  /* 0x0000000f02027812 */ /* 0x002fca00078eb805 */
[----:B------:R2:W-:Y:S02]  /*1290*/  STS [UR8+0x1c], R2 ;  /* 0x00001c02ff007988 */ /* 0x0005e40008000808 */
.L_x_44:
[----:B------:R-:W-:Y:S05]  /*12a0*/  @P3 BRA `(.L_x_46) ;  /* 0x00000000001c3947 */ /* 0x000fea0003800000 */
[----:B-12-45:R-:W1:Y:S02]  /*12b0*/  LDS R2, [UR8+0x34] ;  /* 0x00003408ff027984 */ /* 0x036e640008000800 */
[----:B-1----:R-:W-:-:S05]  /*12c0*/  LOP3.LUT R2, R2, 0x7, RZ, 0xb8, !PT ;  /* 0x0000000702027812 */ /* 0x002fca00078eb8ff */
[----:B------:R1:W-:Y:S02]  /*12d0*/  STS [UR8+0x34], R2 ;  /* 0x00003402ff007988 */ /* 0x0003e40008000808 */
.L_x_45:
[----:B------:R-:W-:Y:S05]  /*12e0*/  @P3 BRA `(.L_x_47) ;  /* 0x00000000001c3947 */ /* 0x000fea0003800000 */
[----:B-12-45:R-:W1:Y:S02]  /*12f0*/  LDS R2, [UR8+0x34] ;  /* 0x00003408ff027984 */ /* 0x036e640008000800 */
[----:B-1----:R-:W-:-:S05]  /*1300*/  LOP3.LUT R2, R2, 0x38, RZ, 0xb8, !PT ;  /* 0x0000003802027812 */ /* 0x002fca00078eb8ff */
[----:B------:R1:W-:Y:S02]  /*1310*/  STS [UR8+0x34], R2 ;  /* 0x00003402ff007988 */ /* 0x0003e40008000808 */
.L_x_46:
[----:B------:R-:W-:Y:S05]  /*1320*/  @P3 BRA `(.L_x_48) ;  /* 0x00000000001c3947 */ /* 0x000fea0003800000 */
[----:B-12-45:R-:W1:Y:S02]  /*1330*/  LDS R2, [UR8+0x8] ;  /* 0x00000808ff027984 */ /* 0x036e640008000800 */
[----:B-1----:R-:W-:-:S05]  /*1340*/  LOP3.LUT R2, R2, 0x780, RZ, 0xb8, !PT ;  /* 0x0000078002027812 */ /* 0x002fca00078eb8ff */
[----:B------:R1:W-:Y:S02]  /*1350*/  STS [UR8+0x8], R2 ;  /* 0x00000802ff007988 */ /* 0x0003e40008000808 */
.L_x_47:
[----:B------:R-:W-:Y:S05]  /*1360*/  @P3 BRA `(.L_x_49) ;  /* 0x0000000000283947 */ /* 0x000fea0003800000 */
[----:B-12-45:R-:W1:Y:S02]  /*1370*/  LDS R2, [UR8+0x8] ;  /* 0x00000808ff027984 */ /* 0x036e640008000800 */
[----:B-1----:R-:W-:-:S05]  /*1380*/  LOP3.LUT R2, R2, 0x1800, RZ, 0xb8, !PT ;  /* 0x0000180002027812 */ /* 0x002fca00078eb8ff */
[----:B------:R1:W-:Y:S02]  /*1390*/  STS [UR8+0x8], R2 ;  /* 0x00000802ff007988 */ /* 0x0003e40008000808 */
.L_x_48:
[----:B------:R-:W-:Y:S05]  /*13a0*/  @P3 BREAK.RELIABLE B2 ;  /* 0x0000000000023942 */ /* 0x000fea0003800100 */
[----:B------:R-:W-:Y:S05]  /*13b0*/  @P3 BRA `(.L_x_50) ;  /* 0x0000000000243947 */ /* 0x000fea0003800000 */
[----:B-12-45:R-:W1:Y:S01]  /*13c0*/  LDS R2, [UR8+0x8] ;  /* 0x00000808ff027984 */ /* 0x036e620008000800 */
[----:B------:R-:W-:-:S05]  /*13d0*/  IMAD.MOV.U32 R3, RZ, RZ, 0x6000 ;  /* 0x00006000ff037424 */ /* 0x000fca00078e00ff */
[----:B-1----:R-:W-:-:S04]  /*13e0*/  LOP3.LUT R2, R2, 0x6000, R3, 0xd8, !PT ;  /* 0x0000600002027812 */ /* 0x002fc800078ed803 */
[----:B------:R-:W-:-:S05]  /*13f0*/  LOP3.LUT R2, R2, 0x400000, RZ, 0xb8, !PT ;  /* 0x0040000002027812 */ /* 0x000fca00078eb8ff */
[----:B------:R1:W-:Y:S02]  /*1400*/  STS [UR8+0x8], R2 ;  /* 0x00000802ff007988 */ /* 0x0003e40008000808 */
.L_x_49:
[----:B------:R-:W-:Y:S05]  /*1410*/  BSYNC.RELIABLE B2 ;  /* 0x0000000000027941 */ /* 0x000fea0003800100 */
.L_x_40:
[----:B-12-45:R-:W1:Y:S02]  /*1420*/  @!P3 LDS R2, [UR8+0x8] ;  /* 0x00000808ff02b984 */ /* 0x036e640008000800 */
[----:B-1----:R-:W-:-:S05]  /*1430*/  @!P3 LOP3.LUT R2, R2, 0x8000, RZ, 0xb8, !PT ;  /* 0x000080000202b812 */ /* 0x002fca00078eb8ff */
[----:B------:R1:W-:Y:S02]  /*1440*/  @!P3 STS [UR8+0x8], R2 ;  /* 0x00000802ff00b988 */ /* 0x0003e40008000808 */
.L_x_50:
[----:B------:R-:W-:Y:S05]  /*1450*/  BSYNC.RECONVERGENT B3 ;  /* 0x0000000000037941 */ /* 0x000fea0003800200 */
.L_x_39:
        /* <DEDUP_REMOVED lines=9> */
[----:B-1-3--:R-:W-:-:S05]  /*14f0*/  IMAD.SHL.U32 R4, R2, 0x4, RZ ;  /* 0x0000000402047824 */ /* 0x00afca00078e00ff */
        /* <DEDUP_REMOVED lines=8> */
.L_x_51:
[----:B------:R-:W-:Y:S05]  /*1580*/  @P0 BRA `(.L_x_52) ;  /* 0x00000000000c0947 */ /* 0x000fea0003800000 */
[----:B------:R0:W-:Y:S01]  /*1590*/  UTMACMDFLUSH ;  /* 0x00000000000079b7 */ /* 0x0001e20000000000 */
[----:B------:R-:W-:Y:S05]  /*15a0*/  @P0 BRA `(.L_x_52) ;  /* 0x0000000000040947 */ /* 0x000fea0003800000 */
[----:B------:R-:W-:-:S04]  /*15b0*/  DEPBAR.LE SB0, 0x0 ;  /* 0x000080000000791a */ /* 0x000fc80000000000 */
.L_x_52:
[----:B------:R-:W-:Y:S05]  /*15c0*/  WARPSYNC.ALL ;  /* 0x0000000000007948 */ /* 0x000fea0003800000 */
[----:B------:R-:W-:Y:S01]  /*15d0*/  NOP ;  /* 0x0000000000007918 */ /* 0x000fe20000000000 */
[----:B--2---:R-:W-:Y:S01]  /*15e0*/  BAR.SYNC.DEFER_BLOCKING 0x0 ;  /* 0x0000000000007b1d */ /* 0x004fe20000010000 */
[----:B-1--45:R-:W-:Y:S01]  /*15f0*/  SHF.R.U32.HI R2, RZ, 0x5, R0 ;  /* 0x00000005ff027819 */ /* 0x032fe20000011600 */
[----:B------:R-:W-:-:S03]  /*1600*/  UIADD3 UR15, UPT, UPT, UR8, 0x10020, URZ ;  /* 0x00010020080f7890 */ /* 0x000fc6000fffe0ff */
[----:B------:R-:W-:Y:S01]  /*1610*/  R2UR UR22, R2 ;  /* 0x00000000021672ca */ /* 0x000fe200000e0000 */
[----:B------:R-:W-:Y:S01]  /*1620*/  VOTEU.ALL UP0, P3 ;  /* 0x0000000000ff7886 */ /* 0x000fe20001800000 */
[----:B------:R-:W-:Y:S01]  /*1630*/  UMOV UR4, 0x1 ;  /* 0x0000000100047882 */ /* 0x000fe20000000000 */
[----:B------:R-:W-:Y:S01]  /*1640*/  VOTEU.ALL UP1, P3 ;  /* 0x0000000000ff7886 */ /* 0x000fe20001820000 */
[----:B------:R-:W-:Y:S02]  /*1650*/  BSSY.RECONVERGENT B3, `(.L_x_53) ;  /* 0x0000018000037945 */ /* 0x000fe40003800200 */
[----:B------:R-:W-:-:S04]  /*1660*/  @!UP0 UIADD3 UR10, UPT, UPT, -UR4, 0x100000, URZ ;  /* 0x00100000040a8890 */ /* 0x000fc8000fffe1ff */
[----:B------:R-:W-:Y:S02]  /*1670*/  @!UP0 USHF.L.U32 UR11, UR10, 0xb, URZ ;  /* 0x0000000b0a0b8899 */ /* 0x000fe400080006ff */
[----:B------:R-:W-:Y:S02]  /*1680*/  @!UP0 USHF.L.U32 UR10, UR10, 0x1, URZ ;  /* 0x000000010a0a8899 */ /* 0x000fe400080006ff */
[----:B------:R-:W-:-:S04]  /*1690*/  @!UP0 UIADD3 UR4, UPT, UPT, -UR4, 0x100000, URZ ;  /* 0x0010000004048890 */ /* 0x000fc8000fffe1ff */
[----:B------:R-:W-:Y:S02]  /*16a0*/  @!UP0 USHF.L.U32 UR5, UR4, 0xb, URZ ;  /* 0x0000000b04058899 */ /* 0x000fe400080006ff */
[----:B------:R-:W-:Y:S01]  /*16b0*/  @!UP0 USHF.L.U32 UR4, UR4, 0x1, URZ ;  /* 0x0000000104048899 */ /* 0x000fe200080006ff */
[----:B------:R-:W-:Y:S01]  /*16c0*/  VOTEU.ALL UP0, P3 ;  /* 0x0000000000ff7886 */ /* 0x000fe20001800000 */
[----:B------:R-:W1:Y:S04]  /*16d0*/  FENCE.VIEW.ASYNC.S ;  /* 0x00000000000073c6 */ /* 0x000e680000000000 */
[----:B-1----:R1:W2:Y:S06]  /*16e0*/  @!UP0 SYNCS.EXCH.64 URZ, [UR8+0x10000], UR10 ;  /* 0x0100000a08ff85b2 */ /* 0x0022ac0008000100 */
[----:B------:R1:W2:Y:S02]  /*16f0*/  @!UP1 SYNCS.EXCH.64 URZ, [UR8+0x10020], UR4 ;  /* 0x0100200408ff95b2 */ /* 0x0002a40008000100 */
[----:B--2---:R-:W-:Y:S06]  /*1700*/  BAR.SYNC.DEFER_BLOCKING 0x0 ;  /* 0x0000000000007b1d */ /* 0x004fec0000010000 */
[----:B------:R-:W-:Y:S05]  /*1710*/  @P3 BRA `(.L_x_54) ;  /* 0x00000000002c3947 */ /* 0x000fea0003800000 */
[----:B-1----:R-:W-:Y:S02]  /*1720*/  UMOV UR4, 0x1 ;  /* 0x0000000100047882 */ /* 0x002fe40000000000 */
[----:B------:R-:W-:-:S04]  /*1730*/  UIADD3 UR10, UPT, UPT, -UR4, 0x100000, URZ ;  /* 0x00100000040a7890 */ /* 0x000fc8000fffe1ff */
[----:B------:R-:W-:Y:S02]  /*1740*/  USHF.L.U32 UR11, UR10, 0xb, URZ ;  /* 0x0000000b0a0b7899 */ /* 0x000fe400080006ff */
[----:B------:R-:W-:Y:S02]  /*1750*/  USHF.L.U32 UR10, UR10, 0x1, URZ ;  /* 0x000000010a0a7899 */ /* 0x000fe400080006ff */
[----:B------:R-:W-:-:S04]  /*1760*/  UIADD3 UR4, UPT, UPT, -UR4, 0x100000, URZ ;  /* 0x0010000004047890 */ /* 0x000fc8000fffe1ff */
[----:B------:R-:W-:Y:S02]  /*1770*/  USHF.L.U32 UR5, UR4, 0xb, URZ ;  /* 0x0000000b04057899 */ /* 0x000fe400080006ff */
[----:B------:R-:W-:Y:S01]  /*1780*/  USHF.L.U32 UR4, UR4, 0x1, URZ ;  /* 0x0000000104047899 */ /* 0x000fe200080006ff */
[----:B------:R-:W1:Y:S03]  /*1790*/  FENCE.VIEW.ASYNC.S ;  /* 0x00000000000073c6 */ /* 0x000e660000000000 */
[----:B-1----:R2:W4:Y:S08]  /*17a0*/  SYNCS.EXCH.64 URZ, [UR8+0x10008], UR10 ;  /* 0x0100080a08ff75b2 */ /* 0x0025300008000100 */
[----:B------:R2:W5:Y:S02]  /*17b0*/  SYNCS.EXCH.64 URZ, [UR8+0x10028], UR4 ;  /* 0x0100280408ff75b2 */ /* 0x0005640008000100 */
[----:B--2---:R-:W-:Y:S01]  /*17c0*/  NOP ;  /* 0x0000000000007918 */ /* 0x004fe20000000000 */
.L_x_54:
[----:B-1----:R-:W-:Y:S05]  /*17d0*/  BSYNC.RECONVERGENT B3 ;  /* 0x0000000000037941 */ /* 0x002fea0003800200 */
.L_x_53:
[----:B----45:R-:W-:Y:S06]  /*17e0*/  BAR.SYNC.DEFER_BLOCKING 0x0 ;  /* 0x0000000000007b1d */ /* 0x030fec0000010000 */
[----:B------:R-:W-:Y:S04]  /*17f0*/  BSSY.RECONVERGENT B3, `(.L_x_55) ;  /* 0x000000d000037945 */ /* 0x000fe80003800200 */
[----:B------:R-:W-:Y:S05]  /*1800*/  @P3 BRA `(.L_x_56) ;  /* 0x00000000002c3947 */ /* 0x000fea0003800000 */
[----:B------:R-:W-:Y:S02]  /*1810*/  UMOV UR4, 0x1 ;  /* 0x0000000100047882 */ /* 0x000fe40000000000 */
[----:B------:R-:W-:-:S04]  /*1820*/  UIADD3 UR10, UPT, UPT, -UR4, 0x100000, URZ ;  /* 0x00100000040a7890 */ /* 0x000fc8000fffe1ff */
[----:B------:R-:W-:Y:S02]  /*1830*/  USHF.L.U32 UR11, UR10, 0xb, URZ ;  /* 0x0000000b0a0b7899 */ /* 0x000fe400080006ff */
[----:B------:R-:W-:Y:S02]  /*1840*/  USHF.L.U32 UR10, UR10, 0x1, URZ ;  /* 0x000000010a0a7899 */ /* 0x000fe400080006ff */
[----:B------:R-:W-:-:S04]  /*1850*/  UIADD3 UR4, UPT, UPT, -UR4, 0x100000, URZ ;  /* 0x0010000004047890 */ /* 0x000fc8000fffe1ff */
[----:B------:R-:W-:Y:S02]  /*1860*/  USHF.L.U32 UR5, UR4, 0xb, URZ ;  /* 0x0000000b04057899 */ /* 0x000fe400080006ff */
[----:B------:R-:W-:Y:S01]  /*1870*/  USHF.L.U32 UR4, UR4, 0x1, URZ ;  /* 0x0000000104047899 */ /* 0x000fe200080006ff */
[----:B------:R-:W1:Y:S03]  /*1880*/  FENCE.VIEW.ASYNC.S ;  /* 0x00000000000073c6 */ /* 0x000e660000000000 */
[----:B-1----:R1:W2:Y:S08]  /*1890*/  SYNCS.EXCH.64 URZ, [UR8+0x10010], UR10 ;  /* 0x0100100a08ff75b2 */ /* 0x0022b00008000100 */
[----:B------:R1:W4:Y:S01]  /*18a0*/  SYNCS.EXCH.64 URZ, [UR8+0x10030], UR4 ;  /* 0x0100300408ff75b2 */ /* 0x0003220008000100 */
[----:B------:R-:W-:Y:S01]  /*18b0*/  NOP ;  /* 0x0000000000007918 */ /* 0x000fe20000000000 */
.L_x_56:
[----:B-1----:R-:W-:Y:S05]  /*18c0*/  BSYNC.RECONVERGENT B3 ;  /* 0x0000000000037941 */ /* 0x002fea0003800200 */
.L_x_55:
[----:B--2-4-:R-:W-:Y:S01]  /*18d0*/  BAR.SYNC.DEFER_BLOCKING 0x0 ;  /* 0x0000000000007b1d */ /* 0x014fe20000010000 */
[----:B------:R-:W-:Y:S01]  /*18e0*/  USHF.L.U32 UR19, UR7, 0x7, URZ ;  /* 0x0000000707137899 */ /* 0x000fe200080006ff */
[----:B------:R-:W-:Y:S01]  /*18f0*/  ISETP.GE.AND P0, PT, R10, 0x1, PT ;  /* 0x000000010a00780c */ /* 0x000fe20003f06270 */
[----:B------:R-:W-:-:S03]  /*1900*/  USHF.L.U32 UR14, UR9, 0x7, URZ ;  /* 0x00000007090e7899 */ /* 0x000fc600080006ff */
        /* <DEDUP_REMOVED lines=13> */
.L_x_58:
[----:B-1----:R-:W-:Y:S05]  /*19e0*/  BSYNC.RECONVERGENT B3 ;  /* 0x0000000000037941 */ /* 0x002fea0003800200 */
.L_x_57:
[----:B------:R-:W-:Y:S05]  /*19f0*/  @!P0 BRA `(.L_x_59) ;  /* 0x00000008001c8947 */ /* 0x000fea0003800000 */
[----:B--2-4-:R-:W-:Y:S01]  /*1a00*/  BAR.SYNC.DEFER_BLOCKING 0x0 ;  /* 0x0000000000007b1d */ /* 0x014fe20000010000 */
[----:B------:R-:W-:Y:S01]  /*1a10*/  @!P3 IMAD.MOV.U32 R2, RZ, RZ, 0x4000 ;  /* 0x00004000ff02b424 */ /* 0x000fe200078e00ff */
[----:B------:R-:W-:Y:S02]  /*1a20*/  ELECT P1, URZ, PT ;  /* 0x0000000000ff782f */ /* 0x000fe40003820000 */
[----:B------:R-:W-:Y:S02]  /*1a30*/  ELECT P0, URZ, PT ;  /* 0x0000000000ff782f */ /* 0x000fe40003800000 */
[C---:B------:R-:W-:Y:S01]  /*1a40*/  ISETP.LT.U32.AND P1, PT, R132.reuse, 0x20, P1 ;  /* 0x000000208400780c */ /* 0x040fe20000f21070 */
[----:B------:R-:W-:Y:S01]  /*1a50*/  UMOV UR11, UR19 ;  /* 0x00000013000b7c82 */ /* 0x000fe20008000000 */
[----:B------:R-:W-:Y:S01]  /*1a60*/  ISETP.LT.U32.AND P0, PT, R132, 0x20, P0 ;  /* 0x000000208400780c */ /* 0x000fe20000701070 */
[----:B------:R-:W-:Y:S01]  /*1a70*/  UIADD3 UR4, UPT, UPT, UR8, 0x8000, URZ ;  /* 0x0000800008047890 */ /* 0x000fe2000fffe0ff */
[----:B------:R-:W-:-:S09]  /*1a80*/  UMOV UR6, UR14 ;  /* 0x0000000e00067c82 */ /* 0x000fd20008000000 */
[----:B------:R-:W-:Y:S01]  /*1a90*/  VOTEU.ANY UP0, P1 ;  /* 0x0000000000ff7886 */ /* 0x000fe20000800100 */
[----:B------:R-:W-:Y:S01]  /*1aa0*/  VOTEU.ANY UP2, P1 ;  /* 0x0000000000ff7886 */ /* 0x000fe20000840100 */
[----:B------:R-:W-:Y:S01]  /*1ab0*/  VOTEU.ANY UP1, P0 ;  /* 0x0000000000ff7886 */ /* 0x000fe20000020100 */
[----:B------:R-:W-:Y:S01]  /*1ac0*/  VOTEU.ANY UP3, P0 ;  /* 0x0000000000ff7886 */ /* 0x000fe20000060100 */
[----:B------:R1:W-:Y:S01]  /*1ad0*/  @!P3 SYNCS.ARRIVE.TRANS64 RZ, [UR8+0x10000], R2 ;  /* 0x01000002ffffb9a7 */ /* 0x0003e20008000008 */
[----:B------:R2:W-:Y:S06]  /*1ae0*/  MEMBAR.ALL.CTA ;  /* 0x0000000000007992 */ /* 0x0005ec0000008000 */
[----:B--2---:R-:W2:Y:S01]  /*1af0*/  FENCE.VIEW.ASYNC.S ;  /* 0x00000000000073c6 */ /* 0x004ea20000000000 */
[----:B------:R-:W-:Y:S01]  /*1b00*/  @UP0 UIADD3 UR9, UPT, UPT, UR8, 0x10000, URZ ;  /* 0x0001000008090890 */ /* 0x000fe2000fffe0ff */
[----:B------:R-:W-:Y:S01]  /*1b10*/  @UP0 UMOV UR10, URZ ;  /* 0x000000ff000a0c82 */ /* 0x000fe20008000000 */
[----:B------:R-:W-:Y:S01]  /*1b20*/  @UP1 UIADD3 UR5, UPT, UPT, UR8, 0x10000, URZ ;  /* 0x0001000008051890 */ /* 0x000fe2000fffe0ff */
[----:B------:R-:W-:Y:S01]  /*1b30*/  @UP1 UMOV UR7, URZ ;  /* 0x000000ff00071c82 */ /* 0x000fe20008000000 */
[----:B------:R-:W-:Y:S01]  /*1b40*/  UISETP.NE.U32.AND UP0, UPT, UR22, URZ, UPT ;  /* 0x000000ff1600728c */ /* 0x000fe2000bf05070 */
[----:B--2---:R-:W-:Y:S06]  /*1b50*/  BAR.SYNC.DEFER_BLOCKING 0x0 ;  /* 0x0000000000007b1d */ /* 0x004fec0000010000 */
[----:B------:R1:W-:Y:S02]  /*1b60*/  @UP2 UTMALDG.2D [UR8], [UR24] ;  /* 0x00000008180025b4 */ /* 0x0003e40008008000 */
[----:B------:R-:W-:Y:S06]  /*1b70*/  BAR.SYNC.DEFER_BLOCKING 0x0 ;  /* 0x0000000000007b1d */ /* 0x000fec0000010000 */
[----:B------:R1:W-:Y:S02]  /*1b80*/  @UP3 UTMALDG.2D [UR4], [UR26] ;  /* 0x000000041a0035b4 */ /* 0x0003e40008008000 */
[----:B------:R-:W-:Y:S06]  /*1b90*/  BAR.SYNC.DEFER_BLOCKING 0x0 ;  /* 0x0000000000007b1d */ /* 0x000fec0000010000 */
[----:B------:R-:W2:Y:S02]  /*1ba0*/  SYNCS.PHASECHK.TRANS64.TRYWAIT P0, [UR8+0x10000], RZ ;  /* 0x010000ffff0075a7 */ /* 0x000ea40008001108 */
[----:B-12---:R-:W-:Y:S05]  /*1bb0*/  @!P0 BRA `(.L_x_60) ;  /* 0x0000001000508947 */ /* 0x006fea0003800000 */
.L_x_78:
[----:B------:R-:W-:Y:S05]  /*1bc0*/  BRA.U UP0, `(.L_x_61) ;  /* 0x0000000100547547 */ /* 0x000fea000b800000 */
[----:B------:R-:W-:Y:S02]  /*1bd0*/  USHF.R.U32.HI UR5, URZ, 0x4, UR8 ;  /* 0x00000004ff057899 */ /* 0x000fe40008011608 */
[----:B------:R-:W-:Y:S02]  /*1be0*/  USHF.R.U32.HI UR6, URZ, 0x4, UR4 ;  /* 0x00000004ff067899 */ /* 0x000fe40008011604 */
[----:B------:R-:W-:Y:S02]  /*1bf0*/  USGXT.U32 UR4, UR5, 0xe ;  /* 0x0000000e0504789a */ /* 0x000fe40008000000 */
[----:B------:R-:W-:Y:S01]  /*1c00*/  USGXT.U32 UR6, UR6, 0xe ;  /* 0x0000000e0606789a */ /* 0x000fe20008000000 */
[----:B------:R-:W-:Y:S01]  /*1c10*/  UMOV UR10, 0xfffffffe ;  /* 0xfffffffe000a7882 */ /* 0x000fe20000000000 */
[----:B------:R-:W-:Y:S01]  /*1c20*/  UMOV UR11, 0x7fffbfdf ;  /* 0x7fffbfdf000b7882 */ /* 0x000fe20000000000 */
[----:B------:R-:W-:Y:S01]  /*1c30*/  UMOV UR12, 0x100 ;  /* 0x00000100000c7882 */ /* 0x000fe20000000000 */
[----:B------:R-:W-:Y:S01]  /*1c40*/  UMOV UR13, 0x40004040 ;  /* 0x40004040000d7882 */ /* 0x000fe20000000000 */
[----:B------:R-:W-:Y:S01]  /*1c50*/  UMOV UR5, URZ ;  /* 0x000000ff00057c82 */ /* 0x000fe20008000000 */
[----:B------:R-:W-:Y:S01]  /*1c60*/  UMOV UR7, URZ ;  /* 0x000000ff00077c82 */ /* 0x000fe20008000000 */
[----:B------:R-:W-:-:S02]  /*1c70*/  UIADD3.64 UR10, UPT, UPT, UR4, -UR10, URZ ;  /* 0x8000000a040a7297 */ /* 0x000fc4000fffe0ff */
[----:B------:R-:W-:Y:S01]  /*1c80*/  UIADD3.64 UR12, UPT, UPT, UR6, UR12, URZ ;  /* 0x0000000c060c7297 */ /* 0x000fe2000fffe0ff */
[----:B------:R-:W-:Y:S01]  /*1c90*/  UMOV UR16, 0x0 ;  /* 0x0000000000107882 */ /* 0x000fe20000000000 */
[----:B------:R-:W-:Y:S01]  /*1ca0*/  UMOV UR17, 0x8210010 ;  /* 0x0821001000117882 */ /* 0x000fe20000000000 */
[----:B------:R-:W-:Y:S01]  /*1cb0*/  UMOV UR5, 0x80004020 ;  /* 0x8000402000057882 */ /* 0x000fe20000000000 */
[----:B------:R-:W-:Y:S01]  /*1cc0*/  UMOV UR7, 0x40004040 ;  /* 0x4000404000077882 */ /* 0x000fe20000000000 */
[----:B------:R-:W-:Y:S01]  /*1cd0*/  UMOV UR28, 0x0 ;  /* 0x00000000001c7882 */ /* 0x000fe20000000000 */
[----:B------:R-:W-:Y:S01]  /*1ce0*/  UMOV UR29, 0x8210010 ;  /* 0x08210010001d7882 */ /* 0x000fe20000000000 */
[----:B------:R1:W-:Y:S02]  /*1cf0*/  UTCQMMA gdesc[UR4], gdesc[UR6], tmem[UR23], tmem[UR16], idesc[UR17], !UPT ;  /* 0x00ff1006040075ea */ /* 0x0003e4000f800317 */
[----:B------:R1:W-:Y:S01]  /*1d00*/  UTCQMMA gdesc[UR10], gdesc[UR12], tmem[UR23], tmem[UR28], idesc[UR29], UPT ;  /* 0x00ff1c0c0a0075ea */ /* 0x0003e2000b800317 */
[----:B------:R-:W-:-:S02]  /*1d10*/  NOP ;  /* 0x0000000000007918 */ /* 0x000fc40000000000 */
.L_x_61:
[----:B------:R-:W-:Y:S01]  /*1d20*/  ELECT P0, URZ, PT ;  /* 0x0000000000ff782f */ /* 0x000fe20003800000 */
[----:B-1----:R-:W-:Y:S01]  /*1d30*/  UMOV UR4, UR15 ;  /* 0x0000000f00047c82 */ /* 0x002fe20008000000 */
[----:B------:R-:W-:Y:S02]  /*1d40*/  UMOV UR5, URZ ;  /* 0x000000ff00057c82 */ /* 0x000fe40008000000 */
[----:B------:R-:W-:-:S13]  /*1d50*/  ISETP.LT.U32.AND P0, PT, R132, 0x20, P0 ;  /* 0x000000208400780c */ /* 0x000fda0000701070 */
[----:B------:R-:W-:Y:S01]  /*1d60*/  VOTEU.ANY UP0, P0 ;  /* 0x0000000000ff7886 */ /* 0x000fe20000000100 */
[----:B------:R-:W-:Y:S01]  /*1d70*/  VOTEU.ANY UP1, P0 ;  /* 0x0000000000ff7886 */ /* 0x000fe20000020100 */
[----:B------:R-:W-:-:S03]  /*1d80*/  ISETP.GE.U32.AND P0, PT, R10, 0x41, PT ;  /* 0x000000410a00780c */ /* 0x000fc60003f06070 */
[----:B------:R-:W-:Y:S02]  /*1d90*/  @UP0 UMOV UR4, UR4 ;  /* 0x0000000400040c82 */ /* 0x000fe40008000000 */
[----:B------:R1:W-:Y:S01]  /*1da0*/  @UP1 UTCBAR [UR4], URZ ;  /* 0x000000ff040013e9 */ /* 0x0003e200080000ff */
[----:B------:R-:W-:Y:S06]  /*1db0*/  BAR.SYNC.DEFER_BLOCKING 0x0 ;  /* 0x0000000000007b1d */ /* 0x000fec0000010000 */
[----:B------:R-:W2:Y:S02]  /*1dc0*/  SYNCS.PHASECHK.TRANS64.TRYWAIT P1, [UR8+0x10020], RZ ;  /* 0x010020ffff0075a7 */ /* 0x000ea40008021108 */
[----:B-12---:R-:W-:Y:S05]  /*1dd0*/  @!P1 BRA `(.L_x_62) ;  /* 0x0000000c00d49947 */ /* 0x006fea0003800000 */
.L_x_79:
[----:B------:R-:W-:Y:S01]  /*1de0*/  UMOV UR4, URZ ;  /* 0x000000ff00047c82 */ /* 0x000fe20008000000 */
[----:B------:R-:W-:Y:S05]  /*1df0*/  @!P0 BRA `(.L_x_59) ;  /* 0x00000004001c8947 */ /* 0x000fea0003800000 */
[----:B------:R-:W1:Y:S01]  /*1e00*/  LDCU UR29, c[0x0][0x3a0] ;  /* 0x00007400ff1d77ac */ /* 0x000e620008000800 */
[----:B------:R-:W-:Y:S01]  /*1e10*/  UMOV UR9, 0x1 ;  /* 0x0000000100097882 */ /* 0x000fe20000000000 */
[----:B------:R-:W-:-:S05]  /*1e20*/  UMOV UR18, 0x40 ;  /* 0x0000004000127882 */ /* 0x000fca0000000000 */
.L_x_66:
[----:B------:R-:W-:Y:S01]  /*1e30*/  BAR.SYNC.DEFER_BLOCKING 0x0 ;  /* 0x0000000000007b1d */ /* 0x000fe20000010000 */
[----:B------:R-:W-:Y:S01]  /*1e40*/  ULEA UR28, UR9, UR8, 0x3 ;  /* 0x00000008091c7291 */ /* 0x000fe2000f8e18ff */
[----:B------:R-:W-:Y:S01]  /*1e50*/  @!P3 IMAD.MOV.U32 R2, RZ, RZ, 0x4000 ;  /* 0x00004000ff02b424 */ /* 0x000fe200078e00ff */
[----:B------:R-:W-:Y:S01]  /*1e60*/  ELECT P1, URZ, PT ;  /* 0x0000000000ff782f */ /* 0x000fe20003820000 */
[----:B------:R-:W-:-:S03]  /*1e70*/  ULEA UR16, UR9, UR8, 0xd ;  /* 0x0000000809107291 */ /* 0x000fc6000f8e68ff */
[----:B------:R-:W-:Y:S02]  /*1e80*/  ISETP.LT.U32.AND P1, PT, R132, 0x20, P1 ;  /* 0x000000208400780c */ /* 0x000fe40000f21070 */
[----:B------:R-:W-:Y:S01]  /*1e90*/  ELECT P0, URZ, PT ;  /* 0x0000000000ff782f */ /* 0x000fe20003800000 */
[----:B------:R-:W-:-:S03]  /*1ea0*/  UIADD3 UR12, UPT, UPT, UR16, 0x8000, URZ ;  /* 0x00008000100c7890 */ /* 0x000fc6000fffe0ff */
[----:B------:R-:W-:Y:S01]  /*1eb0*/  ISETP.LT.U32.AND P0, PT, R132, 0x20, P0 ;  /* 0x000000208400780c */ /* 0x000fe20000701070 */
[----:B------:R-:W-:Y:S01]  /*1ec0*/  UMOV UR15, UR18 ;  /* 0x00000012000f7c82 */ /* 0x000fe20008000000 */
[----:B------:R-:W-:-:S05]  /*1ed0*/  USHF.L.U32 UR5, UR4, 0x1f, URZ ;  /* 0x0000001f04057899 */ /* 0x000fca00080006ff */
[----:B------:R-:W-:Y:S01]  /*1ee0*/  VOTEU.ANY UP0, P1 ;  /* 0x0000000000ff7886 */ /* 0x000fe20000800100 */
[----:B------:R2:W-:Y:S01]  /*1ef0*/  @!P3 SYNCS.ARRIVE.TRANS64 RZ, [UR28+0x10000], R2 ;  /* 0x01000002ffffb9a7 */ /* 0x0005e2000800001c */
[----:B------:R4:W-:Y:S06]  /*1f00*/  MEMBAR.ALL.CTA ;  /* 0x0000000000007992 */ /* 0x0009ec0000008000 */
[----:B----4-:R-:W4:Y:S01]  /*1f10*/  FENCE.VIEW.ASYNC.S ;  /* 0x00000000000073c6 */ /* 0x010f220000000000 */
[----:B------:R-:W-:Y:S01]  /*1f20*/  @UP0 UIADD3 UR17, UPT, UPT, UR28, 0x10000, URZ ;  /* 0x000100001c110890 */ /* 0x000fe2000fffe0ff */
[----:B----4-:R-:W-:Y:S01]  /*1f30*/  VOTEU.ANY UP0, P1 ;  /* 0x0000000000ff7886 */ /* 0x010fe20000800100 */
[----:B------:R-:W-:Y:S01]  /*1f40*/  VOTEU.ANY UP1, P0 ;  /* 0x0000000000ff7886 */ /* 0x000fe20000020100 */
[----:B--2---:R-:W-:-:S04]  /*1f50*/  IMAD.U32 R2, RZ, RZ, UR5 ;  /* 0x00000005ff027e24 */ /* 0x004fc8000f8e00ff */
[----:B------:R-:W-:Y:S01]  /*1f60*/  @UP1 UIADD3 UR13, UPT, UPT, UR28, 0x10000, URZ ;  /* 0x000100001c0d1890 */ /* 0x000fe2000fffe0ff */
[----:B------:R-:W-:Y:S01]  /*1f70*/  VOTEU.ANY UP1, P0 ;  /* 0x0000000000ff7886 */ /* 0x000fe20000020100 */
[----:B------:R-:W-:Y:S06]  /*1f80*/  BAR.SYNC.DEFER_BLOCKING 0x0 ;  /* 0x0000000000007b1d */ /* 0x000fec0000010000 */
[----:B------:R2:W-:Y:S01]  /*1f90*/  @UP0 UTMALDG.2D [UR16], [UR24] ;  /* 0x00000010180005b4 */ /* 0x0005e20008008000 */
[----:B------:R-:W-:Y:S01]  /*1fa0*/  UISETP.NE.U32.AND UP0, UPT, UR22, URZ, UPT ;  /* 0x000000ff1600728c */ /* 0x000fe2000bf05070 */
[----:B------:R-:W-:Y:S06]  /*1fb0*/  BAR.SYNC.DEFER_BLOCKING 0x0 ;  /* 0x0000000000007b1d */ /* 0x000fec0000010000 */
[----:B------:R2:W-:Y:S02]  /*1fc0*/  @UP1 UTMALDG.2D [UR12], [UR26] ;  /* 0x0000000c1a0015b4 */ /* 0x0005e40008008000 */
[----:B------:R-:W-:Y:S06]  /*1fd0*/  BAR.SYNC.DEFER_BLOCKING 0x0 ;  /* 0x0000000000007b1d */ /* 0x000fec0000010000 */
[----:B------:R-:W4:Y:S02]  /*1fe0*/  SYNCS.PHASECHK.TRANS64.TRYWAIT P0, [UR28+0x10000], R2 ;  /* 0x01000002ff0075a7 */ /* 0x000f24000800111c */
[----:B--2-4-:R-:W-:Y:S05]  /*1ff0*/  @!P0 BRA `(.L_x_63) ;  /* 0x0000000c00588947 */ /* 0x014fea0003800000 */
.L_x_80:
[----:B------:R-:W-:Y:S05]  /*2000*/  BRA.U UP0, `(.L_x_64) ;  /* 0x00000001004c7547 */ /* 0x000fea000b800000 */
[----:B------:R-:W-:Y:S02]  /*2010*/  USHF.R.U32.HI UR10, URZ, 0x4, UR16 ;  /* 0x00000004ff0a7899 */ /* 0x000fe40008011610 */
[----:B------:R-:W-:Y:S02]  /*2020*/  USHF.R.U32.HI UR12, URZ, 0x4, UR12 ;  /* 0x00000004ff0c7899 */ /* 0x000fe4000801160c */
[----:B------:R-:W-:Y:S02]  /*2030*/  USGXT.U32 UR10, UR10, 0xe ;  /* 0x0000000e0a0a789a */ /* 0x000fe40008000000 */
[----:B------:R-:W-:Y:S02]  /*2040*/  USGXT.U32 UR12, UR12, 0xe ;  /* 0x0000000e0c0c789a */ /* 0x000fe40008000000 */
[----:B------:R-:W-:Y:S02]  /*2050*/  UIADD3 UR16, UP0, UPT, UR10, 0x2, URZ ;  /* 0x000000020a107890 */ /* 0x000fe4000ff1e0ff */
[----:B------:R-:W-:Y:S01]  /*2060*/  UIADD3 UR30, UP1, UPT, UR12, 0x100, URZ ;  /* 0x000001000c1e7890 */ /* 0x000fe2000ff3e0ff */
[----:B------:R-:W-:Y:S01]  /*2070*/  UMOV UR5, URZ ;  /* 0x000000ff00057c82 */ /* 0x000fe20008000000 */
[----:B------:R-:W-:Y:S01]  /*2080*/  UMOV UR6, URZ ;  /* 0x000000ff00067c82 */ /* 0x000fe20008000000 */
[----:B------:R-:W-:-:S02]  /*2090*/  UIADD3.X UR17, UPT, UPT, UR5, -0x7fffbfe0, URZ, UP0, !UPT ;  /* 0x8000402005117890 */ /* 0x000fc400087fe4ff */
[----:B------:R-:W-:Y:S01]  /*20a0*/  UIADD3.X UR31, UPT, UPT, UR6, 0x40004040, URZ, UP1, !UPT ;  /* 0x40004040061f7890 */ /* 0x000fe20008ffe4ff */
[----:B------:R-:W-:Y:S01]  /*20b0*/  UMOV UR32, 0x0 ;  /* 0x0000000000207882 */ /* 0x000fe20000000000 */
[----:B------:R-:W-:Y:S01]  /*20c0*/  UMOV UR33, 0x8210010 ;  /* 0x0821001000217882 */ /* 0x000fe20000000000 */
[----:B------:R-:W-:Y:S01]  /*20d0*/  UMOV UR11, 0x80004020 ;  /* 0x80004020000b7882 */ /* 0x000fe20000000000 */
[----:B------:R-:W-:Y:S01]  /*20e0*/  UMOV UR13, 0x40004040 ;  /* 0x40004040000d7882 */ /* 0x000fe20000000000 */
[----:B------:R-:W-:Y:S01]  /*20f0*/  UMOV UR6, 0x0 ;  /* 0x0000000000067882 */ /* 0x000fe20000000000 */
[----:B------:R-:W-:Y:S01]  /*2100*/  UMOV UR7, 0x8210010 ;  /* 0x0821001000077882 */ /* 0x000fe20000000000 */
[----:B------:R2:W-:Y:S02]  /*2110*/  UTCQMMA gdesc[UR10], gdesc[UR12], tmem[UR23], tmem[UR32], idesc[UR33], UPT ;  /* 0x00ff200c0a0075ea */ /* 0x0005e4000b800317 */
[----:B------:R2:W-:Y:S01]  /*2120*/  UTCQMMA gdesc[UR16], gdesc[UR30], tmem[UR23], tmem[UR6], idesc[UR7], UPT ;  /* 0x00ff061e100075ea */ /* 0x0005e2000b800317 */
[----:B------:R-:W-:-:S02]  /*2130*/  NOP ;  /* 0x0000000000007918 */ /* 0x000fc40000000000 */
.L_x_64:
[----:B------:R-:W-:Y:S01]  /*2140*/  ELECT P0, URZ, PT ;  /* 0x0000000000ff782f */ /* 0x000fe20003800000 */
[----:B--2---:R-:W-:-:S03]  /*2150*/  UIADD3 UR6, UPT, UPT, UR28, 0x10020, URZ ;  /* 0x000100201c067890 */ /* 0x004fc6000fffe0ff */
[----:B------:R-:W-:Y:S01]  /*2160*/  ISETP.LT.U32.AND P0, PT, R132, 0x20, P0 ;  /* 0x000000208400780c */ /* 0x000fe20000701070 */
[----:B------:R-:W-:-:S12]  /*2170*/  UMOV UR7, URZ ;  /* 0x000000ff00077c82 */ /* 0x000fd80008000000 */
[----:B------:R-:W-:Y:S01]  /*2180*/  VOTEU.ANY UP0, P0 ;  /* 0x0000000000ff7886 */ /* 0x000fe20000000100 */
[----:B------:R-:W-:-:S04]  /*2190*/  VOTEU.ANY UP1, P0 ;  /* 0x0000000000ff7886 */ /* 0x000fc80000020100 */
[----:B------:R-:W-:Y:S02]  /*21a0*/  @UP0 UMOV UR6, UR6 ;  /* 0x0000000600060c82 */ /* 0x000fe40008000000 */
[----:B------:R2:W-:Y:S01]  /*21b0*/  @UP1 UTCBAR [UR6], URZ ;  /* 0x000000ff060013e9 */ /* 0x0005e200080000ff */
[----:B------:R-:W-:Y:S06]  /*21c0*/  BAR.SYNC.DEFER_BLOCKING 0x0 ;  /* 0x0000000000007b1d */ /* 0x000fec0000010000 */
[----:B------:R-:W4:Y:S02]  /*21d0*/  SYNCS.PHASECHK.TRANS64.TRYWAIT P0, [UR28+0x10020], R2 ;  /* 0x01002002ff0075a7 */ /* 0x000f24000800111c */
[----:B--2-4-:R-:W-:Y:S05]  /*21e0*/  @!P0 BRA `(.L_x_65) ;  /* 0x0000000800e88947 */ /* 0x014fea0003800000 */
.L_x_81:
[----:B------:R-:W-:Y:S02]  /*21f0*/  UIADD3 UR9, UPT, UPT, UR9, 0x1, URZ ;  /* 0x0000000109097890 */ /* 0x000fe4000fffe0ff */
[----:B------:R-:W-:Y:S02]  /*2200*/  UIADD3 UR18, UPT, UPT, UR18, 0x40, URZ ;  /* 0x0000004012127890 */ /* 0x000fe4000fffe0ff */
[----:B------:R-:W-:-:S04]  /*2210*/  UISETP.NE.U32.AND UP0, UPT, UR9, 0x4, UPT ;  /* 0x000000040900788c */ /* 0x000fc8000bf05070 */
[----:B------:R-:W-:Y:S02]  /*2220*/  USEL UR5, URZ, 0x1, UP0 ;  /* 0x00000001ff057887 */ /* 0x000fe40008000000 */
[----:B------:R-:W-:Y:S02]  /*2230*/  USEL UR9, UR9, URZ, UP0 ;  /* 0x000000ff09097287 */ /* 0x000fe40008000000 */
[----:B-1----:R-:W-:Y:S02]  /*2240*/  UISETP.GE.AND UP0, UPT, UR18, UR29, UPT ;  /* 0x0000001d1200728c */ /* 0x002fe4000bf06270 */
[----:B------:R-:W-:-:S07]  /*2250*/  ULOP3.LUT UR4, UR4, UR5, URZ, 0x3c, !UPT ;  /* 0x0000000504047292 */ /* 0x000fce000f8e3cff */
[----:B------:R-:W-:Y:S05]  /*2260*/  BRA.U !UP0, `(.L_x_66) ;  /* 0xfffffff908f07547 */ /* 0x000fea000b83ffff */
.L_x_59:
[----:B--2-4-:R-:W-:Y:S06]  /*2270*/  BAR.SYNC.DEFER_BLOCKING 0x0 ;  /* 0x0000000000007b1d */ /* 0x014fec0000010000 */
[----:B------:R-:W-:Y:S04]  /*2280*/  BSSY.RECONVERGENT B3, `(.L_x_67) ;  /* 0x0000004000037945 */ /* 0x000fe80003800200 */
[----:B------:R-:W-:Y:S05]  /*2290*/  @P3 BRA `(.L_x_68) ;  /* 0x0000000000083947 */ /* 0x000fea0003800000 */
[----:B------:R-:W1:Y:S02]  /*22a0*/  SYNCS.CCTL.IV [UR8+0x10000] ;  /* 0x01000000ff0079b1 */ /* 0x000e640008000008 */
[----:B-1----:R-:W1:Y:S02]  /*22b0*/  SYNCS.CCTL.IV [UR8+0x10020] ;  /* 0x01002000ff0079b1 */ /* 0x002e640008000008 */
.L_x_68:
[----:B------:R-:W-:Y:S05]  /*22c0*/  BSYNC.RECONVERGENT B3 ;  /* 0x0000000000037941 */ /* 0x000fea0003800200 */
.L_x_67:
[----:B-1----:R-:W-:Y:S06]  /*22d0*/  BAR.SYNC.DEFER_BLOCKING 0x0 ;  /* 0x0000000000007b1d */ /* 0x002fec0000010000 */
[----:B------:R-:W-:Y:S04]  /*22e0*/  BSSY.RECONVERGENT B3, `(.L_x_69) ;  /* 0x0000004000037945 */ /* 0x000fe80003800200 */
[----:B------:R-:W-:Y:S05]  /*22f0*/  @P3 BRA `(.L_x_70) ;  /* 0x0000000000083947 */ /* 0x000fea0003800000 */
[----:B------:R-:W1:Y:S02]  /*2300*/  SYNCS.CCTL.IV [UR8+0x10008] ;  /* 0x01000800ff0079b1 */ /* 0x000e640008000008 */
[----:B-1----:R-:W1:Y:S02]  /*2310*/  SYNCS.CCTL.IV [UR8+0x10028] ;  /* 0x01002800ff0079b1 */ /* 0x002e640008000008 */
.L_x_70:
[----:B------:R-:W-:Y:S05]  /*2320*/  BSYNC.RECONVERGENT B3 ;  /* 0x0000000000037941 */ /* 0x000fea0003800200 */
.L_x_69:
[----:B-1----:R-:W-:Y:S06]  /*2330*/  BAR.SYNC.DEFER_BLOCKING 0x0 ;  /* 0x0000000000007b1d */ /* 0x002fec0000010000 */
[----:B------:R-:W-:Y:S04]  /*2340*/  BSSY.RECONVERGENT B3, `(.L_x_71) ;  /* 0x0000004000037945 */ /* 0x000fe80003800200 */
[----:B------:R-:W-:Y:S05]  /*2350*/  @P3 BRA `(.L_x_72) ;  /* 0x0000000000083947 */ /* 0x000fea0003800000 */
[----:B------:R-:W1:Y:S02]  /*2360*/  SYNCS.CCTL.IV [UR8+0x10010] ;  /* 0x01001000ff0079b1 */ /* 0x000e640008000008 */
[----:B-1----:R-:W1:Y:S02]  /*2370*/  SYNCS.CCTL.IV [UR8+0x10030] ;  /* 0x01003000ff0079b1 */ /* 0x002e640008000008 */
.L_x_72:
[----:B------:R-:W-:Y:S05]  /*2380*/  BSYNC.RECONVERGENT B3 ;  /* 0x0000000000037941 */ /* 0x000fea0003800200 */
.L_x_71:
[----:B-1----:R-:W-:Y:S06]  /*2390*/  BAR.SYNC.DEFER_BLOCKING 0x0 ;  /* 0x0000000000007b1d */ /* 0x002fec0000010000 */
[----:B------:R-:W-:Y:S04]  /*23a0*/  BSSY.RECONVERGENT B3, `(.L_x_73) ;  /* 0x0000004000037945 */ /* 0x000fe80003800200 */
[----:B------:R-:W-:Y:S05]  /*23b0*/  @P3 BRA `(.L_x_74) ;  /* 0x0000000000083947 */ /* 0x000fea0003800000 */
[----:B------:R-:W1:Y:S02]  /*23c0*/  SYNCS.CCTL.IV [UR8+0x10018] ;  /* 0x01001800ff0079b1 */ /* 0x000e640008000008 */
[----:B-1----:R-:W1:Y:S02]  /*23d0*/  SYNCS.CCTL.IV [UR8+0x10038] ;  /* 0x01003800ff0079b1 */ /* 0x002e640008000008 */
.L_x_74:
[----:B------:R-:W-:Y:S05]  /*23e0*/  BSYNC.RECONVERGENT B3 ;  /* 0x0000000000037941 */ /* 0x000fea0003800200 */
.L_x_73:
[----:B------:R-:W-:Y:S01]  /*23f0*/  USHF.L.U32 UR22, UR22, 0x15, URZ ;  /* 0x0000001516167899 */ /* 0x000fe200080006ff */
[C---:B------:R-:W-:Y:S01]  /*2400*/  IMAD.SHL.U32 R2, R0.reuse, 0x80, RZ ;  /* 0x0000008000027824 */ /* 0x040fe200078e00ff */
[----:B------:R-:W-:Y:S01]  /*2410*/  ELECT P0, URZ, PT ;  /* 0x0000000000ff782f */ /* 0x000fe20003800000 */
[----:B------:R-:W-:Y:S01]  /*2420*/  IMAD.SHL.U32 R3, R0, 0x10, RZ ;  /* 0x0000001000037824 */ /* 0x000fe200078e00ff */
[----:B------:R-:W-:Y:S02]  /*2430*/  ULOP3.LUT UR22, UR22, 0x600000, URZ, 0xc0, !UPT ;  /* 0x0060000016167892 */ /* 0x000fe4000f8ec0ff */
[----:B------:R-:W-:Y:S01]  /*2440*/  LOP3.LUT R0, R2, 0x3f80, RZ, 0xc0, !PT ;  /* 0x00003f8002007812 */ /* 0x000fe200078ec0ff */
[----:B------:R-:W-:Y:S01]  /*2450*/  UMOV UR9, UR14 ;  /* 0x0000000e00097c82 */ /* 0x000fe20008000000 */
[----:B------:R-:W-:Y:S01]  /*2460*/  UIADD3 UR22, UPT, UPT, UR23, UR22, URZ ;  /* 0x0000001617167290 */ /* 0x000fe2000fffe0ff */
[----:B------:R-:W-:Y:S01]  /*2470*/  ISETP.LT.U32.AND P0, PT, R132, 0x20, P0 ;  /* 0x000000208400780c */ /* 0x000fe20000701070 */
[----:B------:R-:W-:Y:S01]  /*2480*/  UMOV UR10, UR19 ;  /* 0x00000013000a7c82 */ /* 0x000fe20008000000 */
[----:B------:R-:W-:-:S04]  /*2490*/  LOP3.LUT R0, R0, 0x70, R3, 0xf8, !PT ;  /* 0x0000007000007812 */ /* 0x000fc800078ef803 */
[C---:B------:R-:W-:Y:S02]  /*24a0*/  LOP3.LUT R2, R0.reuse, 0x10, RZ, 0x3c, !PT ;  /* 0x0000001000027812 */ /* 0x040fe400078e3cff */
[----:B---3--:R-:W2:Y:S01]  /*24b0*/  LDTM.x128 R4, tmem[UR22] ;  /* 0x00000016000479ee */ /* 0x008ea200083c0000 */
[----:B------:R-:W-:Y:S01]  /*24c0*/  LOP3.LUT R3, R0, 0x20, RZ, 0x3c, !PT ;  /* 0x0000002000037812 */ /* 0x000fe200078e3cff */
[----:B------:R-:W-:-:S03]  /*24d0*/  NOP ;  /* 0x0000000000007918 */ /* 0x000fc60000000000 */
[----:B--2---:R-:W-:Y:S01]  /*24e0*/  VOTEU.ANY UP1, P0 ;  /* 0x0000000000ff7886 */ /* 0x004fe20000020100 */
[----:B------:R-:W-:Y:S01]  /*24f0*/  VOTEU.ANY UP0, P0 ;  /* 0x0000000000ff7886 */ /* 0x000fe20000000100 */
[----:B------:R-:W-:Y:S02]  /*2500*/  F2FP.SATFINITE.E4M3.F32.PACK_AB_MERGE_C R6, R7, R6, RZ ;  /* 0x000000060706723e */ /* 0x000fe400048070ff */
[----:B------:R-:W-:Y:S02]  /*2510*/  F2FP.SATFINITE.E4M3.F32.PACK_AB_MERGE_C R10, R11, R10, RZ ;  /* 0x0000000a0b0a723e */ /* 0x000fe400048070ff */
[----:B------:R-:W-:Y:S02]  /*2520*/  F2FP.SATFINITE.E4M3.F32.PACK_AB_MERGE_C R14, R15, R14, RZ ;  /* 0x0000000e0f0e723e */ /* 0x000fe400048070ff */
[----:B------:R-:W-:Y:S02]  /*2530*/  F2FP.SATFINITE.E4M3.F32.PACK_AB_MERGE_C R7, R19, R18, RZ ;  /* 0x000000121307723e */ /* 0x000fe400048070ff */
[----:B------:R-:W-:-:S02]  /*2540*/  F2FP.SATFINITE.E4M3.F32.PACK_AB_MERGE_C R22, R23, R22, RZ ;  /* 0x000000161716723e */ /* 0x000fc400048070ff */
[----:B------:R-:W-:Y:S02]  /*2550*/  F2FP.SATFINITE.E4M3.F32.PACK_AB_MERGE_C R26, R27, R26, RZ ;  /* 0x0000001a1b1a723e */ /* 0x000fe400048070ff */
        /* <DEDUP_REMOVED lines=11> */
[----:B------:R-:W-:Y:S02]  /*2610*/  F2FP.SATFINITE.E4M3.F32.PACK_AB_MERGE_C R4, R5, R4, R6 ;  /* 0x000000040504723e */ /* 0x000fe40004807006 */
[----:B------:R-:W-:Y:S02]  /*2620*/  F2FP.SATFINITE.E4M3.F32.PACK_AB_MERGE_C R74, R75, R74, RZ ;  /* 0x0000004a4b4a723e */ /* 0x000fe400048070ff */
[----:B------:R-:W-:Y:S02]  /*2630*/  F2FP.SATFINITE.E4M3.F32.PACK_AB_MERGE_C R78, R79, R78, RZ ;  /* 0x0000004e4f4e723e */ /* 0x000fe400048070ff */
[----:B------:R-:W-:Y:S02]  /*2640*/  F2FP.SATFINITE.E4M3.F32.PACK_AB_MERGE_C R71, R83, R82, RZ ;  /* 0x000000525347723e */ /* 0x000fe400048070ff */
[----:B------:R-:W-:Y:S02]  /*2650*/  F2FP.SATFINITE.E4M3.F32.PACK_AB_MERGE_C R86, R87, R86, RZ ;  /* 0x000000565756723e */ /* 0x000fe400048070ff */
[----:B------:R-:W-:-:S02]  /*2660*/  F2FP.SATFINITE.E4M3.F32.PACK_AB_MERGE_C R5, R9, R8, R10 ;  /* 0x000000080905723e */ /* 0x000fc4000480700a */
[----:B------:R-:W-:Y:S02]  /*2670*/  F2FP.SATFINITE.E4M3.F32.PACK_AB_MERGE_C R6, R13, R12, R14 ;  /* 0x0000000c0d06723e */ /* 0x000fe4000480700e */
[----:B------:R-:W-:Y:S02]  /*2680*/  F2FP.SATFINITE.E4M3.F32.PACK_AB_MERGE_C R7, R17, R16, R7 ;  /* 0x000000101107723e */ /* 0x000fe40004807007 */
[----:B------:R-:W-:Y:S02]  /*2690*/  F2FP.SATFINITE.E4M3.F32.PACK_AB_MERGE_C R20, R21, R20, R22 ;  /* 0x000000141514723e */ /* 0x000fe40004807016 */
[----:B------:R-:W-:Y:S01]  /*26a0*/  F2FP.SATFINITE.E4M3.F32.PACK_AB_MERGE_C R90, R91, R90, RZ ;  /* 0x0000005a5b5a723e */ /* 0x000fe200048070ff */
[----:B-1----:R1:W-:Y:S01]  /*26b0*/  STS.128 [R0+UR8], R4 ;  /* 0x0000000400007988 */ /* 0x0023e20008000c08 */
[----:B------:R-:W-:Y:S02]  /*26c0*/  F2FP.SATFINITE.E4M3.F32.PACK_AB_MERGE_C R94, R95, R94, RZ ;  /* 0x0000005e5f5e723e */ /* 0x000fe400048070ff */
[----:B------:R-:W-:-:S02]  /*26d0*/  F2FP.SATFINITE.E4M3.F32.PACK_AB_MERGE_C R98, R99, R98, RZ ;  /* 0x000000626362723e */ /* 0x000fc400048070ff */
[----:B------:R-:W-:Y:S02]  /*26e0*/  F2FP.SATFINITE.E4M3.F32.PACK_AB_MERGE_C R102, R103, R102, RZ ;  /* 0x000000666766723e */ /* 0x000fe400048070ff */
[----:B------:R-:W-:Y:S02]  /*26f0*/  F2FP.SATFINITE.E4M3.F32.PACK_AB_MERGE_C R21, R25, R24, R26 ;  /* 0x000000181915723e */ /* 0x000fe4000480701a */
[----:B------:R-:W-:Y:S02]  /*2700*/  F2FP.SATFINITE.E4M3.F32.PACK_AB_MERGE_C R22, R29, R28, R30 ;  /* 0x0000001c1d16723e */ /* 0x000fe4000480701e */
[----:B------:R-:W-:Y:S02]  /*2710*/  F2FP.SATFINITE.E4M3.F32.PACK_AB_MERGE_C R23, R33, R32, R23 ;  /* 0x000000202117723e */ /* 0x000fe40004807017 */
[----:B------:R-:W-:Y:S02]  /*2720*/  F2FP.SATFINITE.E4M3.F32.PACK_AB_MERGE_C R36, R37, R36, R38 ;  /* 0x000000242524723e */ /* 0x000fe40004807026 */
[----:B------:R-:W-:Y:S01]  /*2730*/  F2FP.SATFINITE.E4M3.F32.PACK_AB_MERGE_C R106, R107, R106, RZ ;  /* 0x0000006a6b6a723e */ /* 0x000fe200048070ff */
[----:B------:R1:W-:Y:S01]  /*2740*/  STS.128 [R2+UR8], R20 ;  /* 0x0000001402007988 */ /* 0x0003e20008000c08 */
[----:B------:R-:W-:-:S02]  /*2750*/  F2FP.SATFINITE.E4M3.F32.PACK_AB_MERGE_C R110, R111, R110, RZ ;  /* 0x0000006e6f6e723e */ /* 0x000fc400048070ff */
[----:B------:R-:W-:Y:S02]  /*2760*/  F2FP.SATFINITE.E4M3.F32.PACK_AB_MERGE_C R114, R115, R114, RZ ;  /* 0x000000727372723e */ /* 0x000fe400048070ff */
[----:B------:R-:W-:Y:S02]  /*2770*/  F2FP.SATFINITE.E4M3.F32.PACK_AB_MERGE_C R118, R119, R118, RZ ;  /* 0x000000767776723e */ /* 0x000fe400048070ff */
[----:B------:R-:W-:Y:S02]  /*2780*/  F2FP.SATFINITE.E4M3.F32.PACK_AB_MERGE_C R37, R41, R40, R42 ;  /* 0x000000282925723e */ /* 0x000fe4000480702a */
[----:B------:R-:W-:Y:S02]  /*2790*/  F2FP.SATFINITE.E4M3.F32.PACK_AB_MERGE_C R38, R45, R44, R46 ;  /* 0x0000002c2d26723e */ /* 0x000fe4000480702e */
[----:B------:R-:W-:Y:S02]  /*27a0*/  F2FP.SATFINITE.E4M3.F32.PACK_AB_MERGE_C R39, R49, R48, R39 ;  /* 0x000000303127723e */ /* 0x000fe40004807027 */
[----:B------:R-:W-:-:S02]  /*27b0*/  F2FP.SATFINITE.E4M3.F32.PACK_AB_MERGE_C R52, R53, R52, R54 ;  /* 0x000000343534723e */ /* 0x000fc40004807036 */
[----:B------:R-:W-:Y:S01]  /*27c0*/  F2FP.SATFINITE.E4M3.F32.PACK_AB_MERGE_C R122, R123, R122, RZ ;  /* 0x0000007a7b7a723e */ /* 0x000fe200048070ff */
[----:B------:R1:W-:Y:S01]  /*27d0*/  STS.128 [R3+UR8], R36 ;  /* 0x0000002403007988 */ /* 0x0003e20008000c08 */
[----:B------:R-:W-:Y:S02]  /*27e0*/  F2FP.SATFINITE.E4M3.F32.PACK_AB_MERGE_C R126, R127, R126, RZ ;  /* 0x0000007e7f7e723e */ /* 0x000fe400048070ff */
[----:B------:R-:W-:Y:S02]  /*27f0*/  F2FP.SATFINITE.E4M3.F32.PACK_AB_MERGE_C R130, R131, R130, RZ ;  /* 0x000000828382723e */ /* 0x000fe400048070ff */
[----:B------:R-:W-:Y:S02]  /*2800*/  F2FP.SATFINITE.E4M3.F32.PACK_AB_MERGE_C R53, R57, R56, R58 ;  /* 0x000000383935723e */ /* 0x000fe4000480703a */
[----:B------:R-:W-:Y:S02]  /*2810*/  F2FP.SATFINITE.E4M3.F32.PACK_AB_MERGE_C R54, R61, R60, R62 ;  /* 0x0000003c3d36723e */ /* 0x000fe4000480703e */
[----:B------:R-:W-:-:S02]  /*2820*/  F2FP.SATFINITE.E4M3.F32.PACK_AB_MERGE_C R55, R65, R64, R55 ;  /* 0x000000404137723e */ /* 0x000fc40004807037 */
[----:B------:R-:W-:Y:S02]  /*2830*/  F2FP.SATFINITE.E4M3.F32.PACK_AB_MERGE_C R68, R69, R68, R70 ;  /* 0x000000444544723e */ /* 0x000fe40004807046 */
[----:B------:R-:W-:Y:S02]  /*2840*/  LOP3.LUT R8, R0, 0x30, RZ, 0x3c, !PT ;  /* 0x0000003000087812 */ /* 0x000fe400078e3cff */
[----:B------:R-:W-:Y:S02]  /*2850*/  F2FP.SATFINITE.E4M3.F32.PACK_AB_MERGE_C R69, R73, R72, R74 ;  /* 0x000000484945723e */ /* 0x000fe4000480704a */
[----:B------:R-:W-:Y:S01]  /*2860*/  F2FP.SATFINITE.E4M3.F32.PACK_AB_MERGE_C R70, R77, R76, R78 ;  /* 0x0000004c4d46723e */ /* 0x000fe2000480704e */
[----:B------:R1:W-:Y:S01]  /*2870*/  STS.128 [R8+UR8], R52 ;  /* 0x0000003408007988 */ /* 0x0003e20008000c08 */
[----:B------:R-:W-:Y:S02]  /*2880*/  F2FP.SATFINITE.E4M3.F32.PACK_AB_MERGE_C R71, R81, R80, R71 ;  /* 0x000000505147723e */ /* 0x000fe40004807047 */
[----:B------:R-:W-:-:S02]  /*2890*/  F2FP.SATFINITE.E4M3.F32.PACK_AB_MERGE_C R84, R85, R84, R86 ;  /* 0x000000545554723e */ /* 0x000fc40004807056 */
[C---:B------:R-:W-:Y:S02]  /*28a0*/  LOP3.LUT R9, R0.reuse, 0x40, RZ, 0x3c, !PT ;  /* 0x0000004000097812 */ /* 0x040fe400078e3cff */
[----:B------:R-:W-:Y:S02]  /*28b0*/  F2FP.SATFINITE.E4M3.F32.PACK_AB_MERGE_C R85, R89, R88, R90 ;  /* 0x000000585955723e */ /* 0x000fe4000480705a */
[----:B------:R-:W-:Y:S01]  /*28c0*/  F2FP.SATFINITE.E4M3.F32.PACK_AB_MERGE_C R86, R93, R92, R94 ;  /* 0x0000005c5d56723e */ /* 0x000fe2000480705e */
[----:B------:R1:W-:Y:S01]  /*28d0*/  STS.128 [R9+UR8], R68 ;  /* 0x0000004409007988 */ /* 0x0003e20008000c08 */
[----:B------:R-:W-:Y:S02]  /*28e0*/  F2FP.SATFINITE.E4M3.F32.PACK_AB_MERGE_C R87, R97, R96, R98 ;  /* 0x000000606157723e */ /* 0x000fe40004807062 */
[----:B------:R-:W-:Y:S02]  /*28f0*/  F2FP.SATFINITE.E4M3.F32.PACK_AB_MERGE_C R100, R101, R100, R102 ;  /* 0x000000646564723e */ /* 0x000fe40004807066 */
[----:B------:R-:W-:-:S02]  /*2900*/  LOP3.LUT R10, R0, 0x50, RZ, 0x3c, !PT ;  /* 0x00000050000a7812 */ /* 0x000fc400078e3cff */
[----:B------:R-:W-:Y:S02]  /*2910*/  F2FP.SATFINITE.E4M3.F32.PACK_AB_MERGE_C R101, R105, R104, R106 ;  /* 0x000000686965723e */ /* 0x000fe4000480706a */
[----:B------:R-:W-:Y:S01]  /*2920*/  F2FP.SATFINITE.E4M3.F32.PACK_AB_MERGE_C R102, R109, R108, R110 ;  /* 0x0000006c6d66723e */ /* 0x000fe2000480706e */
[----:B------:R1:W-:Y:S01]  /*2930*/  STS.128 [R10+UR8], R84 ;  /* 0x000000540a007988 */ /* 0x0003e20008000c08 */
[----:B------:R-:W-:Y:S02]  /*2940*/  F2FP.SATFINITE.E4M3.F32.PACK_AB_MERGE_C R103, R113, R112, R114 ;  /* 0x000000707167723e */ /* 0x000fe40004807072 */
[----:B------:R-:W-:Y:S02]  /*2950*/  F2FP.SATFINITE.E4M3.F32.PACK_AB_MERGE_C R116, R117, R116, R118 ;  /* 0x000000747574723e */ /* 0x000fe40004807076 */
[----:B------:R-:W-:Y:S02]  /*2960*/  LOP3.LUT R11, R0, 0x60, RZ, 0x3c, !PT ;  /* 0x00000060000b7812 */ /* 0x000fe400078e3cff */
[----:B------:R-:W-:-:S02]  /*2970*/  F2FP.SATFINITE.E4M3.F32.PACK_AB_MERGE_C R117, R121, R120, R122 ;  /* 0x000000787975723e */ /* 0x000fc4000480707a */
[----:B------:R-:W-:Y:S01]  /*2980*/  F2FP.SATFINITE.E4M3.F32.PACK_AB_MERGE_C R118, R125, R124, R126 ;  /* 0x0000007c7d76723e */ /* 0x000fe2000480707e */
[----:B------:R1:W-:Y:S01]  /*2990*/  STS.128 [R11+UR8], R100 ;  /* 0x000000640b007988 */ /* 0x0003e20008000c08 */
[----:B------:R-:W-:Y:S02]  /*29a0*/  F2FP.SATFINITE.E4M3.F32.PACK_AB_MERGE_C R119, R129, R128, R130 ;  /* 0x000000808177723e */ /* 0x000fe40004807082 */
[----:B------:R-:W-:-:S05]  /*29b0*/  LOP3.LUT R12, R0, 0x70, RZ, 0x3c, !PT ;  /* 0x00000070000c7812 */ /* 0x000fca00078e3cff */
[----:B------:R1:W-:Y:S01]  /*29c0*/  STS.128 [R12+UR8], R116 ;  /* 0x000000740c007988 */ /* 0x0003e20008000c08 */
[----:B------:R2:W-:Y:S06]  /*29d0*/  MEMBAR.ALL.CTA ;  /* 0x0000000000007992 */ /* 0x0005ec0000008000 */
[----:B--2---:R-:W2:Y:S02]  /*29e0*/  FENCE.VIEW.ASYNC.S ;  /* 0x00000000000073c6 */ /* 0x004ea40000000000 */
[----:B--2---:R-:W-:Y:S06]  /*29f0*/  BAR.SYNC.DEFER_BLOCKING 0x0 ;  /* 0x0000000000007b1d */ /* 0x004fec0000010000 */
[----:B------:R1:W-:Y:S01]  /*2a00*/  @UP1 UTMASTG.2D [UR8], [UR20] ;  /* 0x00000008140013b5 */ /* 0x0003e20008008000 */
[----:B------:R0:W-:Y:S01]  /*2a10*/  UTMACMDFLUSH ;  /* 0x00000000000079b7 */ /* 0x0001e20000000000 */
[----:B------:R-:W-:-:S04]  /*2a20*/  DEPBAR.LE SB0, 0x0 ;  /* 0x000080000000791a */ /* 0x000fc80000000000 */
[----:B------:R-:W-:Y:S08]  /*2a30*/  BAR.SYNC.DEFER_BLOCKING 0x0 ;  /* 0x0000000000007b1d */ /* 0x000ff00000010000 */
[----:B------:R-:W-:Y:S06]  /*2a40*/  BAR.SYNC.DEFER_BLOCKING 0x0 ;  /* 0x0000000000007b1d */ /* 0x000fec0000010000 */
[----:B-1----:R-:W-:Y:S05]  /*2a50*/  @P2 BRA `(.L_x_75) ;  /* 0x0000000000a02947 */ /* 0x002fea0003800000 */
[----:B------:R-:W1:Y:S01]  /*2a60*/  S2UR UR5, SR_CgaCtaId ;  /* 0x00000000000579c3 */ /* 0x000e620000008800 */
[----:B------:R-:W-:Y:S01]  /*2a70*/  NOP ;  /* 0x0000000000007918 */ /* 0x000fe20000000000 */
[----:B------:R-:W-:Y:S01]  /*2a80*/  UMOV UR4, 0x50 ;  /* 0x0000005000047882 */ /* 0x000fe20000000000 */
[----:B------:R-:W-:Y:S02]  /*2a90*/  IMAD.U32 R0, RZ, RZ, UR23 ;  /* 0x00000017ff007e24 */ /* 0x000fe4000f8e00ff */
[----:B------:R-:W-:Y:S02]  /*2aa0*/  IMAD.MOV.U32 R3, RZ, RZ, 0xf ;  /* 0x0000000fff037424 */ /* 0x000fe400078e00ff */
[----:B------:R-:W-:Y:S01]  /*2ab0*/  IMAD.MOV.U32 R7, RZ, RZ, 0x1 ;  /* 0x00000001ff077424 */ /* 0x000fe200078e00ff */
[----:B------:R-:W-:-:S04]  /*2ac0*/  LOP3.LUT R0, R0, 0xffff, RZ, 0xc0, !PT ;  /* 0x0000ffff00007812 */ /* 0x000fc800078ec0ff */
[----:B------:R-:W-:-:S05]  /*2ad0*/  SHF.R.U32.HI R0, RZ, 0x5, R0 ;  /* 0x00000005ff007819 */ /* 0x000fca0000011600 */
[----:B------:R-:W-:Y:S01]  /*2ae0*/  VIADD R2, R0, 0x10 ;  /* 0x0000001000027836 */ /* 0x000fe20000000000 */
[----:B------:R-:W-:Y:S01]  /*2af0*/  SHF.L.U32 R0, R3, R0, RZ ;  /* 0x0000000003007219 */ /* 0x000fe200000006ff */
[----:B-1----:R-:W-:-:S03]  /*2b00*/  ULEA UR6, UR5, UR4, 0x18 ;  /* 0x0000000405067291 */ /* 0x002fc6000f8ec0ff */
[----:B------:R-:W-:-:S04]  /*2b10*/  SHF.L.U32 R3, R7, R2, RZ ;  /* 0x0000000207037219 */ /* 0x000fc800000006ff */
[----:B------:R-:W-:Y:S02]  /*2b20*/  LOP3.LUT R0, R3, R0, RZ, 0xfc, !PT ;  /* 0x0000000003007212 */ /* 0x000fe400078efcff */
[----:B------:R-:W1:Y:S02]  /*2b30*/  LDS R5, [UR6] ;  /* 0x00000006ff057984 */ /* 0x000e640008000800 */
[C---:B------:R-:W-:Y:S02]  /*2b40*/  LOP3.LUT R2, R0.reuse, 0xffff, RZ, 0xc0, !PT ;  /* 0x0000ffff00027812 */ /* 0x040fe400078ec0ff */
[----:B-1----:R-:W-:-:S04]  /*2b50*/  LOP3.LUT R3, R0, 0xffff, R5, 0x80, !PT ;  /* 0x0000ffff00037812 */ /* 0x002fc800078e8005 */
[----:B------:R-:W-:-:S13]  /*2b60*/  ISETP.NE.AND P0, PT, R3, R2, PT ;  /* 0x000000020300720c */ /* 0x000fda0003f05270 */
[----:B------:R-:W-:Y:S05]  /*2b70*/  @P0 BRA `(.L_x_76) ;  /* 0x0000000000500947 */ /* 0x000fea0003800000 */
[----:B------:R-:W-:Y:S02]  /*2b80*/  SHF.R.U32.HI R5, RZ, 0x10, R5 ;  /* 0x00000010ff057819 */ /* 0x000fe40000011605 */
[----:B------:R-:W-:-:S04]  /*2b90*/  SHF.R.U32.HI R2, RZ, 0x10, R0 ;  /* 0x00000010ff027819 */ /* 0x000fc80000011600 */
[----:B------:R-:W-:-:S04]  /*2ba0*/  LOP3.LUT R5, R5, R2, RZ, 0xc0, !PT ;  /* 0x0000000205057212 */ /* 0x000fc800078ec0ff */
[----:B------:R-:W-:-:S13]  /*2bb0*/  ISETP.NE.AND P0, PT, R5, R2, PT ;  /* 0x000000020500720c */ /* 0x000fda0003f05270 */
[----:B------:R-:W-:Y:S05]  /*2bc0*/  @P0 BRA `(.L_x_77) ;  /* 0x0000000000300947 */ /* 0x000fea0003800000 */
[----:B------:R-:W-:Y:S01]  /*2bd0*/  R2UR UR4, R0 ;  /* 0x00000000000472ca */ /* 0x000fe200000e0000 */
[----:B------:R-:W-:Y:S01]  /*2be0*/  VOTEU.ANY UR5, UPT, PT ;  /* 0x0000000000057886 */ /* 0x000fe200038e0100 */
[----:B------:R-:W1:Y:S01]  /*2bf0*/  S2R R0, SR_LANEID ;  /* 0x0000000000007919 */ /* 0x000e620000000000 */
[----:B------:R-:W-:-:S10]  /*2c00*/  UFLO.U32 UR5, UR5 ;  /* 0x00000005000572bd */ /* 0x000fd400080e0000 */
[----:B------:R-:W-:-:S06]  /*2c10*/  ULOP3.LUT UR4, URZ, UR4, URZ, 0x33, !UPT ;  /* 0x00000004ff047292 */ /* 0x000fcc000f8e33ff */
[----:B------:R-:W-:-:S04]  /*2c20*/  IMAD.U32 R2, RZ, RZ, UR4 ;  /* 0x00000004ff027e24 */ /* 0x000fc8000f8e00ff */
[----:B------:R-:W2:Y:S02]  /*2c30*/  REDUX UR7, R2 ;  /* 0x00000000020773c4 */ /* 0x000ea40000000000 */
[----:B------:R3:W-:Y:S01]  /*2c40*/  UTCATOMSWS.AND URZ, UR4 ;  /* 0x0000000400ff79e3 */ /* 0x0007e20008000000 */
[----:B-1----:R-:W-:Y:S01]  /*2c50*/  ISETP.EQ.U32.AND P0, PT, R0, UR5, PT ;  /* 0x0000000500007c0c */ /* 0x002fe2000bf02070 */
[----:B--2---:R-:W-:-:S12]  /*2c60*/  IMAD.U32 R0, RZ, RZ, UR7 ;  /* 0x00000007ff007e24 */ /* 0x004fd8000f8e00ff */
[----:B------:R3:W-:Y:S01]  /*2c70*/  @P0 ATOMS.AND RZ, [UR6], R0 ;  /* 0x00000000ffff098c */ /* 0x0007e2000a800006 */
[----:B------:R-:W-:Y:S05]  /*2c80*/  BRA `(.L_x_75) ;  /* 0x0000000000147947 */ /* 0x000fea0003800000 */
.L_x_77:
[----:B------:R-:W-:-:S07]  /*2c90*/  MOV R2, 0x2cb0 ;  /* 0x00002cb000027802 */ /* 0x000fce0000000f00 */
[----:B------:R-:W-:Y:S05]  /*2ca0*/  CALL.REL.NOINC `($__internal_0_$__cuda_sm10x_tcgen05_guardrail_trap_col_being_dealloced_not_returned_by_alloc) ;  /* 0x0000000000447944 */ /* 0x000fea0003c00000 */
[----:B------:R-:W-:Y:S05]  /*2cb0*/  BRA `(.L_x_75) ;  /* 0x0000000000087947 */ /* 0x000fea0003800000 */
.L_x_76:
[----:B------:R-:W-:-:S07]  /*2cc0*/  MOV R2, 0x2ce0 ;  /* 0x00002ce000027802 */ /* 0x000fce0000000f00 */
[----:B------:R-:W-:Y:S05]  /*2cd0*/  CALL.REL.NOINC `($__internal_2_$__cuda_sm10x_tcgen05_guardrail_trap_unallocated_columns_being_dealloced) ;  /* 0x0000000000507944 */ /* 0x000fea0003c00000 */
.L_x_75:
[----:B------:R-:W-:Y:S01]  /*2ce0*/  NOP ;  /* 0x0000000000007918 */ /* 0x000fe20000000000 */
[----:B---3--:R-:W-:Y:S05]  /*2cf0*/  EXIT ;  /* 0x000000000000794d */ /* 0x008fea0003800000 */
.L_x_60:
[----:B------:R-:W1:Y:S02]  /*2d00*/  SYNCS.PHASECHK.TRANS64.TRYWAIT P0, [UR8+0x10000], RZ ;  /* 0x010000ffff0075a7 */ /* 0x000e640008001108 */
[----:B-1----:R-:W-:Y:S05]  /*2d10*/  @!P0 BRA `(.L_x_60) ;  /* 0xfffffffc00f88947 */ /* 0x002fea000383ffff */
[----:B------:R-:W-:Y:S05]  /*2d20*/  BRA `(.L_x_78) ;  /* 0xffffffec00a47947 */ /* 0x000fea000383ffff */
.L_x_62:
[----:B------:R-:W1:Y:S02]  /*2d30*/  SYNCS.PHASECHK.TRANS64.TRYWAIT P1, [UR8+0x10020], RZ ;  /* 0x010020ffff0075a7 */ /* 0x000e640008021108 */
[----:B-1----:R-:W-:Y:S05]  /*2d40*/  @!P1 BRA `(.L_x_62) ;  /* 0xfffffffc00f89947 */ /* 0x002fea000383ffff */
[----:B------:R-:W-:Y:S05]  /*2d50*/  BRA `(.L_x_79) ;  /* 0xfffffff000207947 */ /* 0x000fea000383ffff */
.L_x_63:
[----:B------:R-:W2:Y:S02]  /*2d60*/  SYNCS.PHASECHK.TRANS64.TRYWAIT P0, [UR28+0x10000], R2 ;  /* 0x01000002ff0075a7 */ /* 0x000ea4000800111c */
[----:B--2---:R-:W-:Y:S05]  /*2d70*/  @!P0 BRA `(.L_x_63) ;  /* 0xfffffffc00f88947 */ /* 0x004fea000383ffff */
[----:B------:R-:W-:Y:S05]  /*2d80*/  BRA `(.L_x_80) ;  /* 0xfffffff0009c7947 */ /* 0x000fea000383ffff */
.L_x_65:
[----:B------:R-:W2:Y:S02]  /*2d90*/  SYNCS.PHASECHK.TRANS64.TRYWAIT P0, [UR28+0x10020], R2 ;  /* 0x01002002ff0075a7 */ /* 0x000ea4000800111c */
[----:B--2---:R-:W-:Y:S05]  /*2da0*/  @!P0 BRA `(.L_x_65) ;  /* 0xfffffffc00f88947 */ /* 0x004fea000383ffff */
[----:B------:R-:W-:Y:S05]  /*2db0*/  BRA `(.L_x_81) ;  /* 0xfffffff4000c7947 */ /* 0x000fea000383ffff */
        .weak           $__internal_0_$__cuda_sm10x_tcgen05_guardrail_trap_col_being_dealloced_not_returned_by_alloc
        .type           $__internal_0_$__cuda_sm10x_tcgen05_guardrail_trap_col_being_dealloced_not_returned_by_alloc,@function
        .size           $__internal_0_$__cuda_sm10x_tcgen05_guardrail_trap_col_being_dealloced_not_returned_by_alloc,($__internal_1_$__cuda_sm10x_tcgen05_guardrail_trap_phase_invalid_during_alloc - $__internal_0_$__cuda_sm10x_tcgen05_guardrail_trap_col_being_dealloced_not_returned_by_alloc)
$__internal_0_$__cuda_sm10x_tcgen05_guardrail_trap_col_being_dealloced_not_returned_by_alloc:
[----:B------:R-:W-:Y:S05]  /*2dc0*/  BPT.TRAP 0x1 ;  /* 0x000000040000795c */ /* 0x000fea0000300000 */
[----:B------:R-:W-:-:S04]  /*2dd0*/  IMAD.MOV.U32 R3, RZ, RZ, 0x0 ;  /* 0x00000000ff037424 */ /* 0x000fc800078e00ff */
[----:B------:R-:W-:Y:S05]  /*2de0*/  RET.REL.NODEC R2 `(gluon_tcgen05) ;  /* 0xffffffd002847950 */ /* 0x000fea0003c3ffff */
        .weak           $__internal_1_$__cuda_sm10x_tcgen05_guardrail_trap_phase_invalid_during_alloc
        .type           $__internal_1_$__cuda_sm10x_tcgen05_guardrail_trap_phase_invalid_during_alloc,@function
        .size           $__internal_1_$__cuda_sm10x_tcgen05_guardrail_trap_phase_invalid_during_alloc,($__internal_2_$__cuda_sm10x_tcgen05_guardrail_trap_unallocated_columns_being_dealloced - $__internal_1_$__cuda_sm10x_tcgen05_guardrail_trap_phase_invalid_during_alloc)
$__internal_1_$__cuda_sm10x_tcgen05_guardrail_trap_phase_invalid_during_alloc:
[----:B------:R-:W-:Y:S05]  /*2df0*/  BPT.TRAP 0x1 ;  /* 0x000000040000795c */ /* 0x000fea0000300000 */
[----:B------:R-:W-:-:S04]  /*2e00*/  IMAD.MOV.U32 R3, RZ, RZ, 0x0 ;  /* 0x00000000ff037424 */ /* 0x000fc800078e00ff */
[----:B------:R-:W-:Y:S05]  /*2e10*/  RET.REL.NODEC R2 `(gluon_tcgen05) ;  /* 0xffffffd002787950 */ /* 0x000fea0003c3ffff */
        .weak           $__internal_2_$__cuda_sm10x_tcgen05_guardrail_trap_unallocated_columns_being_dealloced
        .type           $__internal_2_$__cuda_sm10x_tcgen05_guardrail_trap_unallocated_columns_being_dealloced,@function
        .size           $__internal_2_$__cuda_sm10x_tcgen05_guardrail_trap_unallocated_columns_being_dealloced,(.L_x_85 - $__internal_2_$__cuda_sm10x_tcgen05_guardrail_trap_unallocated_columns_being_dealloced)
$__internal_2_$__cuda_sm10x_tcgen05_guardrail_trap_unallocated_columns_being_dealloced:
[----:B------:R-:W-:Y:S05]  /*2e20*/  BPT.TRAP 0x1 ;  /* 0x000000040000795c */ /* 0x000fea0000300000 */
[----:B------:R-:W-:-:S04]  /*2e30*/  IMAD.MOV.U32 R3, RZ, RZ, 0x0 ;  /* 0x00000000ff037424 */ /* 0x000fc800078e00ff */
[----:B------:R-:W-:Y:S05]  /*2e40*/  RET.REL.NODEC R2 `(gluon_tcgen05) ;  /* 0xffffffd0026c7950 */ /* 0x000fea0003c3ffff */
.L_x_82:
[----:B------:R-:W-:-:S00]  /*2e50*/  BRA `(.L_x_82) ;  /* 0xfffffffc00fc7947 */ /* 0x000fc0000383ffff */
[----:B------:R-:W-:-:S00]  /*2e60*/  NOP ;  /* 0x0000000000007918 */ /* 0x000fc00000000000 */
        /* <DEDUP_REMOVED lines=9> */
.L_x_85:


//--------------------- .nv.shared.gluon_tcgen05  --------------------------
	.section	.nv.shared.gluon_tcgen05,"aw",@nobits
	.sectionflags	@""
	.align	16
	.zero		1024


//--------------------- .nv.shared.reserved.0     --------------------------
	.section	.nv.shared.reserved.0,"aw",@nobits
	.align	8
	.weak		__nv_reservedSMEM_offset_0_alias
	.size		__nv_reservedSMEM_offset_0_alias, 0, 64
	.other		__nv_reservedSMEM_offset_0_alias,@"STO_CUDA_RESERVED_SHARED STV_DEFAULT"
__nv_reservedSMEM_offset_0_alias:
	.zero		0
.nv.shared.reserved.0:
	.zero		64
	.weak		__nv_reservedSMEM_allocation_phase
	.type		__nv_reservedSMEM_allocation_phase,@object
	.size		__nv_reservedSMEM_allocation_phase,(.L_0 - __nv_reservedSMEM_allocation_phase)
__nv_reservedSMEM_allocation_phase:
	.zero		1
.L_0:
	.zero		7
	.weak		__nv_reservedSMEM_devtool_atexit_pc
	.type		__nv_reservedSMEM_devtool_atexit_pc,@object
	.size		__nv_reservedSMEM_devtool_atexit_pc,(__nv_reservedSMEM_allocation_mask - __nv_reservedSMEM_devtool_atexit_pc)
__nv_reservedSMEM_devtool_atexit_pc:
	.zero		8
	.weak		__nv_reservedSMEM_allocation_mask
	.type		__nv_reservedSMEM_allocation_mask,@object
	.size		__nv_reservedSMEM_allocation_mask,(.L_2 - __nv_reservedSMEM_allocation_mask)
__nv_reservedSMEM_allocation_mask:
	.zero		4
.L_2:


//--------------------- .nv.constant0.gluon_tcgen05 --------------------------
	.section	.nv.constant0.gluon_tcgen05,"a",@progbits
	.sectionflags	@""
	.align	4
.nv.constant0.gluon_tcgen05:
	.zero		976


//--------------------- SYMBOLS --------------------------

	.type		.nv.reservedSmem.offset0,@object
	.size		.nv.reservedSmem.offset0,0x4
	.type		.nv.reservedSmem.cap,@object
	.size		.nv.reservedSmem.cap,0x4
